	.target	sm_100a

	.elftype	@"ET_EXEC"


//--------------------- .note.nv.tkinfo           --------------------------
	.section	.note.nv.tkinfo,"",@"SHT_NOTE"
	.sectionflags	@"SHF_NOTE_NV_TKINFO"
	.tkinfo
        /*0018*/ 	.word	0x00000081
        /*0030*/ 	.string	""
        /*0030*/ 	.string	"ptxas-blackwell"
        /*0030*/ 	.string	"Cuda compilation tools, release 12.9, V12.9.86"
        /*0030*/ 	.string	"Build cuda_12.9.r12.9/compiler.36037853_0"
        /*0030*/ 	.string	"-v  -suppress-debug-info  -lineinfo  -arch sm_100a "



//--------------------- .note.nv.cuver            --------------------------
	.section	.note.nv.cuver,"",@"SHT_NOTE"
	.sectionflags	@"SHF_NOTE_NV_CUVER"
        /*0018*/ 	.short	0x0001
        /*001a*/ 	.short	0x0064
        /*001c*/ 	.short	0x0001
        /*001e*/ 	.short	0x0000
        /*0020*/ 	.short	0x0001
        /*0022*/ 	.short	0x0000


//--------------------- .nv.info                  --------------------------
	.section	.nv.info,"",@"SHT_CUDA_INFO"
	.align	4


	//----- nvinfo : EIATTR_REGCOUNT
	.align		4
        /*0000*/ 	.byte	0x04, 0x2f
        /*0002*/ 	.short	(.L_4 - .L_3)
	.align		4
.L_3:
        /*0004*/ 	.word	index@(gluon_tcgen05)
        /*0008*/ 	.word	0x00000027


	//----- nvinfo : EIATTR_FRAME_SIZE
	.align		4
.L_4:
        /*000c*/ 	.byte	0x04, 0x11
        /*000e*/ 	.short	(.L_6 - .L_5)
	.align		4
.L_5:
        /*0010*/ 	.word	index@($__internal_2_$__cuda_sm10x_tcgen05_guardrail_trap_unallocated_columns_being_dealloced)
        /*0014*/ 	.word	0x00000000


	//----- nvinfo : EIATTR_FRAME_SIZE
	.align		4
.L_6:
        /*0018*/ 	.byte	0x04, 0x11
        /*001a*/ 	.short	(.L_8 - .L_7)
	.align		4
.L_7:
        /*001c*/ 	.word	index@($__internal_1_$__cuda_sm10x_tcgen05_guardrail_trap_phase_invalid_during_alloc)
        /*0020*/ 	.word	0x00000000


	//----- nvinfo : EIATTR_FRAME_SIZE
	.align		4
.L_8:
        /*0024*/ 	.byte	0x04, 0x11
        /*0026*/ 	.short	(.L_10 - .L_9)
	.align		4
.L_9:
        /*0028*/ 	.word	index@($__internal_0_$__cuda_sm10x_tcgen05_guardrail_trap_col_being_dealloced_not_returned_by_alloc)
        /*002c*/ 	.word	0x00000000


	//----- nvinfo : EIATTR_FRAME_SIZE
	.align		4
.L_10:
        /*0030*/ 	.byte	0x04, 0x11
        /*0032*/ 	.short	(.L_12 - .L_11)
	.align		4
.L_11:
        /*0034*/ 	.word	index@(gluon_tcgen05)
        /*0038*/ 	.word	0x00000000


	//----- nvinfo : EIATTR_MIN_STACK_SIZE
	.align		4
.L_12:
        /*003c*/ 	.byte	0x04, 0x12
        /*003e*/ 	.short	(.L_14 - .L_13)
	.align		4
.L_13:
        /*0040*/ 	.word	index@(gluon_tcgen05)
        /*0044*/ 	.word	0x00000000
.L_14:


//--------------------- .nv.info.gluon_tcgen05    --------------------------
	.section	.nv.info.gluon_tcgen05,"",@"SHT_CUDA_INFO"
	.sectionflags	@""
	.align	4


	//----- nvinfo : EIATTR_CUDA_API_VERSION
	.align		4
        /*0000*/ 	.byte	0x04, 0x37
        /*0002*/ 	.short	(.L_16 - .L_15)
.L_15:
        /*0004*/ 	.word	0x00000081


	//----- nvinfo : EIATTR_KPARAM_INFO
	.align		4
.L_16:
        /*0008*/ 	.byte	0x04, 0x17
        /*000a*/ 	.short	(.L_18 - .L_17)
.L_17:
        /*000c*/ 	.word	0x00000000
        /*0010*/ 	.short	0x000a
        /*0012*/ 	.short	0x0048
        /*0014*/ 	.byte	0x00, 0xf4, 0x21, 0x00


	//----- nvinfo : EIATTR_KPARAM_INFO
	.align		4
.L_18:
        /*0018*/ 	.byte	0x04, 0x17
        /*001a*/ 	.short	(.L_20 - .L_19)
.L_19:
        /*001c*/ 	.word	0x00000000
        /*0020*/ 	.short	0x0009
        /*0022*/ 	.short	0x0040
        /*0024*/ 	.byte	0x00, 0xf4, 0x21, 0x00


	//----- nvinfo : EIATTR_KPARAM_INFO
	.align		4
.L_20:
        /*0028*/ 	.byte	0x04, 0x17
        /*002a*/ 	.short	(.L_22 - .L_21)
.L_21:
        /*002c*/ 	.word	0x00000000
        /*0030*/ 	.short	0x0008
        /*0032*/ 	.short	0x0038
        /*0034*/ 	.byte	0x00, 0xf0, 0x21, 0x00


	//----- nvinfo : EIATTR_KPARAM_INFO
	.align		4
.L_22:
        /*0038*/ 	.byte	0x04, 0x17
        /*003a*/ 	.short	(.L_24 - .L_23)
.L_23:
        /*003c*/ 	.word	0x00000000
        /*0040*/ 	.short	0x0007
        /*0042*/ 	.short	0x0030
        /*0044*/ 	.byte	0x00, 0xf0, 0x21, 0x00


	//----- nvinfo : EIATTR_KPARAM_INFO
	.align		4
.L_24:
        /*0048*/ 	.byte	0x04, 0x17
        /*004a*/ 	.short	(.L_26 - .L_25)
.L_25:
        /*004c*/ 	.word	0x00000000
        /*0050*/ 	.short	0x0006
        /*0052*/ 	.short	0x0028
        /*0054*/ 	.byte	0x00, 0xf0, 0x21, 0x00


	//----- nvinfo : EIATTR_KPARAM_INFO
	.align		4
.L_26:
        /*0058*/ 	.byte	0x04, 0x17
        /*005a*/ 	.short	(.L_28 - .L_27)
.L_27:
        /*005c*/ 	.word	0x00000000
        /*0060*/ 	.short	0x0005
        /*0062*/ 	.short	0x0020
        /*0064*/ 	.byte	0x00, 0xf0, 0x11, 0x00


	//----- nvinfo : EIATTR_KPARAM_INFO
	.align		4
.L_28:
        /*0068*/ 	.byte	0x04, 0x17
        /*006a*/ 	.short	(.L_30 - .L_29)
.L_29:
        /*006c*/ 	.word	0x00000000
        /*0070*/ 	.short	0x0004
        /*0072*/ 	.short	0x001c
        /*0074*/ 	.byte	0x00, 0xf0, 0x11, 0x00


	//----- nvinfo : EIATTR_KPARAM_INFO
	.align		4
.L_30:
        /*0078*/ 	.byte	0x04, 0x17
        /*007a*/ 	.short	(.L_32 - .L_31)
.L_31:
        /*007c*/ 	.word	0x00000000
        /*0080*/ 	.short	0x0003
        /*0082*/ 	.short	0x0018
        /*0084*/ 	.byte	0x00, 0xf0, 0x11, 0x00


	//----- nvinfo : EIATTR_KPARAM_INFO
	.align		4
.L_32:
        /*0088*/ 	.byte	0x04, 0x17
        /*008a*/ 	.short	(.L_34 - .L_33)
.L_33:
        /*008c*/ 	.word	0x00000000
        /*0090*/ 	.short	0x0002
        /*0092*/ 	.short	0x0010
        /*0094*/ 	.byte	0x00, 0xf4, 0x21, 0x00


	//----- nvinfo : EIATTR_KPARAM_INFO
	.align		4
.L_34:
        /*0098*/ 	.byte	0x04, 0x17
        /*009a*/ 	.short	(.L_36 - .L_35)
.L_35:
        /*009c*/ 	.word	0x00000000
        /*00a0*/ 	.short	0x0001
        /*00a2*/ 	.short	0x0008
        /*00a4*/ 	.byte	0x00, 0xf4, 0x21, 0x00


	//----- nvinfo : EIATTR_KPARAM_INFO
	.align		4
.L_36:
        /*00a8*/ 	.byte	0x04, 0x17
        /*00aa*/ 	.short	(.L_38 - .L_37)
.L_37:
        /*00ac*/ 	.word	0x00000000
        /*00b0*/ 	.short	0x0000
        /*00b2*/ 	.short	0x0000
        /*00b4*/ 	.byte	0x00, 0xf4, 0x21, 0x00


	//----- nvinfo : EIATTR_AT_ENTRY_FRAGMENTS
	.align		4
.L_38:
        /*00b8*/ 	.byte	0x04, 0x4f
        /*00ba*/ 	.short	(.L_40 - .L_39)


	//   ....[0]....
.L_39:
        /*00bc*/ 	.word	0x00000004


	//----- nvinfo : EIATTR_RESERVED_SMEM_USED
	.align		4
.L_40:
        /*00c0*/ 	.byte	0x01, 0x41
	.zero		2


	//----- nvinfo : EIATTR_SPARSE_MMA_MASK
	.align		4
        /*00c4*/ 	.byte	0x03, 0x50
        /*00c6*/ 	.short	0x0000


	//----- nvinfo : EIATTR_TCGEN05_1CTA_USED
	.align		4
        /*00c8*/ 	.byte	0x01, 0x51
	.zero		2


	//----- nvinfo : EIATTR_MAXREG_COUNT
	.align		4
        /*00cc*/ 	.byte	0x03, 0x1b
        /*00ce*/ 	.short	0x00ff


	//----- nvinfo : EIATTR_NUM_BARRIERS
	.align		4
        /*00d0*/ 	.byte	0x02, 0x4c
        /*00d2*/ 	.byte	0x01
	.zero		1


	//----- nvinfo : EIATTR_INT_WARP_WIDE_INSTR_OFFSETS
	.align		4
        /*00d4*/ 	.byte	0x04, 0x31
        /*00d6*/ 	.short	(.L_42 - .L_41)


	//   ....[0]....
.L_41:
        /*00d8*/ 	.word	0x00001740


	//   ....[1]....
        /*00dc*/ 	.word	0x00001760


	//   ....[2]....
        /*00e0*/ 	.word	0x000017f0


	//   ....[3]....
        /*00e4*/ 	.word	0x000019d0


	//   ....[4]....
        /*00e8*/ 	.word	0x000019e0


	//   ....[5]....
        /*00ec*/ 	.word	0x00001a40


	//   ....[6]....
        /*00f0*/ 	.word	0x00001a50


	//   ....[7]....
        /*00f4*/ 	.word	0x00001cb0


	//   ....[8]....
        /*00f8*/ 	.word	0x00001cc0


	//   ....[9]....
        /*00fc*/ 	.word	0x00001e50


	//   ....[10]....
        /*0100*/ 	.word	0x00001e80


	//   ....[11]....
        /*0104*/ 	.word	0x00001ea0


	//   ....[12]....
        /*0108*/ 	.word	0x00001ee0


	//   ....[13]....
        /*010c*/ 	.word	0x00002110


	//   ....[14]....
        /*0110*/ 	.word	0x00002120


	//   ....[15]....
        /*0114*/ 	.word	0x00002440


	//   ....[16]....
        /*0118*/ 	.word	0x00002450


	//   ....[17]....
        /*011c*/ 	.word	0x000027c0


	//   ....[18]....
        /*0120*/ 	.word	0x00002810


	//----- nvinfo : EIATTR_COOP_GROUP_MASK_REGIDS
	.align		4
.L_42:
        /*0124*/ 	.byte	0x04, 0x29
        /*0126*/ 	.short	(.L_44 - .L_43)


	//   ....[0]....
.L_43:
        /*0128*/ 	.word	0xffffffff


	//   ....[1]....
        /*012c*/ 	.word	0xffffffff


	//   ....[2]....
        /*0130*/ 	.word	0xffffffff


	//   ....[3]....
        /*0134*/ 	.word	0xffffffff


	//   ....[4]....
        /*0138*/ 	.word	0xffffffff


	//   ....[5]....
        /*013c*/ 	.word	0xffffffff


	//   ....[6]....
        /*0140*/ 	.word	0xffffffff


	//   ....[7]....
        /*0144*/ 	.word	0xffffffff


	//   ....[8]....
        /*0148*/ 	.word	0xffffffff


	//   ....[9]....
        /*014c*/ 	.word	0xffffffff


	//----- nvinfo : EIATTR_COOP_GROUP_INSTR_OFFSETS
	.align		4
.L_44:
        /*0150*/ 	.byte	0x04, 0x28
        /*0152*/ 	.short	(.L_46 - .L_45)


	//   ....[0]....
.L_45:
        /*0154*/ 	.word	0x00000050


	//   ....[1]....
        /*0158*/ 	.word	0x00000310


	//   ....[2]....
        /*015c*/ 	.word	0x00000500


	//   ....[3]....
        /*0160*/ 	.word	0x000009c0


	//   ....[4]....
        /*0164*/ 	.word	0x00000b00


	//   ....[5]....
        /*0168*/ 	.word	0x00000fb0


	//   ....[6]....
        /*016c*/ 	.word	0x000010f0


	//   ....[7]....
        /*0170*/ 	.word	0x000015e0


	//   ....[8]....
        /*0174*/ 	.word	0x00002650


	//   ....[9]....
        /*0178*/ 	.word	0x000028c0


	//----- nvinfo : EIATTR_VRC_CTA_INIT_COUNT
	.align		4
.L_46:
        /*017c*/ 	.byte	0x02, 0x4a
        /*017e*/ 	.byte	0x80
	.zero		1


	//----- nvinfo : EIATTR_MBARRIER_INSTR_OFFSETS
	.align		4
        /*0180*/ 	.byte	0x04, 0x39
        /*0182*/ 	.short	(.L_48 - .L_47)


	//   ....[0]....
.L_47:
        /*0184*/ 	.word	0x00001810
        /*0188*/ 	.word	0x000000ff
        /*018c*/ 	.word	0x00006000
        /*0190*/ 	.short	0x0100
        /*0192*/ 	.byte	0x0c
	.zero		1


	//   ....[1]....
        /*0194*/ 	.word	0x00001820
        /*0198*/ 	.word	0x000000ff
        /*019c*/ 	.word	0x00006010
        /*01a0*/ 	.short	0x0100
        /*01a2*/ 	.byte	0x0c
	.zero		1


	//   ....[2]....
        /*01a4*/ 	.word	0x000018d0
        /*01a8*/ 	.word	0x000000ff
        /*01ac*/ 	.word	0x00006008
        /*01b0*/ 	.short	0x0100
        /*01b2*/ 	.byte	0x0c
	.zero		1


	//   ....[3]....
        /*01b4*/ 	.word	0x000018e0
        /*01b8*/ 	.word	0x000000ff
        /*01bc*/ 	.word	0x00006018
        /*01c0*/ 	.short	0x0100
        /*01c2*/ 	.byte	0x0c
	.zero		1


	//   ....[4]....
        /*01c4*/ 	.word	0x00001ae0
        /*01c8*/ 	.word	0x000000ff
        /*01cc*/ 	.word	0x00006000
        /*01d0*/ 	.short	0x010a
        /*01d2*/ 	.byte	0x0c
	.zero		1


	//   ....[5]....
        /*01d4*/ 	.word	0x00001d10
        /*01d8*/ 	.word	0x000000ff
        /*01dc*/ 	.word	0x00006010
        /*01e0*/ 	.short	0x010a
        /*01e2*/ 	.byte	0x0c
	.zero		1


	//   ....[6]....
        /*01e4*/ 	.word	0x00001f60
        /*01e8*/ 	.word	0x000000ff
        /*01ec*/ 	.word	0x00006000
        /*01f0*/ 	.short	0x010a
        /*01f2*/ 	.byte	0x12
	.zero		1


	//   ....[7]....
        /*01f4*/ 	.word	0x00002160
        /*01f8*/ 	.word	0x000000ff
        /*01fc*/ 	.word	0x00006010
        /*0200*/ 	.short	0x010a
        /*0202*/ 	.byte	0x12
	.zero		1


	//   ....[8]....
        /*0204*/ 	.word	0x00002240
        /*0208*/ 	.word	0x000000ff
        /*020c*/ 	.word	0x00006000
        /*0210*/ 	.short	0x0108
        /*0212*/ 	.byte	0x0c
	.zero		1


	//   ....[9]....
        /*0214*/ 	.word	0x00002250
        /*0218*/ 	.word	0x000000ff
        /*021c*/ 	.word	0x00006010
        /*0220*/ 	.short	0x0108
        /*0222*/ 	.byte	0x0c
	.zero		1


	//   ....[10]....
        /*0224*/ 	.word	0x000022a0
        /*0228*/ 	.word	0x000000ff
        /*022c*/ 	.word	0x00006008
        /*0230*/ 	.short	0x0108
        /*0232*/ 	.byte	0x0c
	.zero		1


	//   ....[11]....
        /*0234*/ 	.word	0x000022b0
        /*0238*/ 	.word	0x000000ff
        /*023c*/ 	.word	0x00006018
        /*0240*/ 	.short	0x0108
        /*0242*/ 	.byte	0x0c
	.zero		1


	//   ....[12]....
        /*0244*/ 	.word	0x000028e0
        /*0248*/ 	.word	0x000000ff
        /*024c*/ 	.word	0x00006000
        /*0250*/ 	.short	0x010a
        /*0252*/ 	.byte	0x0c
	.zero		1


	//   ....[13]....
        /*0254*/ 	.word	0x00002910
        /*0258*/ 	.word	0x000000ff
        /*025c*/ 	.word	0x00006010
        /*0260*/ 	.short	0x010a
        /*0262*/ 	.byte	0x0c
	.zero		1


	//   ....[14]....
        /*0264*/ 	.word	0x00002940
        /*0268*/ 	.word	0x000000ff
        /*026c*/ 	.word	0x00006000
        /*0270*/ 	.short	0x010a
        /*0272*/ 	.byte	0x12
	.zero		1


	//   ....[15]....
        /*0274*/ 	.word	0x00002970
        /*0278*/ 	.word	0x000000ff
        /*027c*/ 	.word	0x00006010
        /*0280*/ 	.short	0x010a
        /*0282*/ 	.byte	0x12
	.zero		1


	//----- nvinfo : EIATTR_NUM_MBARRIERS
	.align		4
.L_48:
        /*0284*/ 	.byte	0x03, 0x38
        /*0286*/ 	.short	0x0004


	//----- nvinfo : EIATTR_EXIT_INSTR_OFFSETS
	.align		4
        /*0288*/ 	.byte	0x04, 0x1c
        /*028a*/ 	.short	(.L_50 - .L_49)


	//   ....[0]....
.L_49:
        /*028c*/ 	.word	0x000028d0


	//----- nvinfo : EIATTR_REQNTID
	.align		4
.L_50:
        /*0290*/ 	.byte	0x04, 0x10
        /*0292*/ 	.short	(.L_52 - .L_51)
.L_51:
        /*0294*/ 	.word	0x00000100
        /*0298*/ 	.word	0x00000001
        /*029c*/ 	.word	0x00000001


	//----- nvinfo : EIATTR_CRS_STACK_SIZE
	.align		4
.L_52:
        /*02a0*/ 	.byte	0x04, 0x1e
        /*02a2*/ 	.short	(.L_54 - .L_53)
.L_53:
        /*02a4*/ 	.word	0x00000000


	//----- nvinfo : EIATTR_CBANK_PARAM_SIZE
	.align		4
.L_54:
        /*02a8*/ 	.byte	0x03, 0x19
        /*02aa*/ 	.short	0x0050


	//----- nvinfo : EIATTR_PARAM_CBANK
	.align		4
        /*02ac*/ 	.byte	0x04, 0x0a
        /*02ae*/ 	.short	(.L_56 - .L_55)
	.align		4
.L_55:
        /*02b0*/ 	.word	index@(.nv.constant0.gluon_tcgen05)
        /*02b4*/ 	.short	0x0380
        /*02b6*/ 	.short	0x0050


	//----- nvinfo : EIATTR_SW_WAR
	.align		4
.L_56:
        /*02b8*/ 	.byte	0x04, 0x36
        /*02ba*/ 	.short	(.L_58 - .L_57)
.L_57:
        /*02bc*/ 	.word	0x00000008
.L_58:


//--------------------- .nv.compat                --------------------------
	.section	.nv.compat,"",@"SHT_CUDA_COMPAT_INFO"
	.align	4
        /*0000*/ 	.byte	0x02, 0x02, 0x02, 0x00, 0x02, 0x05, 0x05, 0x00, 0x02, 0x03, 0x03, 0x00, 0x02, 0x06, 0x01, 0x00


//--------------------- .nv.callgraph             --------------------------
	.section	.nv.callgraph,"",@"SHT_CUDA_CALLGRAPH"
	.align	4
	.sectionentsize	8
	.align		4
        /*0000*/ 	.word	0x00000000
	.align		4
        /*0004*/ 	.word	0xffffffff
	.align		4
        /*0008*/ 	.word	0x00000000
	.align		4
        /*000c*/ 	.word	0xfffffffe
	.align		4
        /*0010*/ 	.word	0x00000000
	.align		4
        /*0014*/ 	.word	0xfffffffd
	.align		4
        /*0018*/ 	.word	0x00000000
	.align		4
        /*001c*/ 	.word	0xfffffffc


//--------------------- .text.gluon_tcgen05       --------------------------
	.section	.text.gluon_tcgen05,"ax",@progbits
	.align	128
        .global         gluon_tcgen05
        .type           gluon_tcgen05,@function
        .size           gluon_tcgen05,(.L_x_77 - gluon_tcgen05)
        .other          gluon_tcgen05,@"STO_CUDA_ENTRY STV_DEFAULT"
gluon_tcgen05:
.text.gluon_tcgen05:
[----:B------:R-:W1:Y:S01]  /*0000*/  LDC R1, c[0x0][0x37c] ;  /* 0x0000df00ff017b82 */ /* 0x000e620000000800 */
[----:B------:R-:W2:Y:S02]  /*0010*/  S2R R0, SR_TID.X ;  /* 0x0000000000007919 */ /* 0x000ea40000002100 */
[----:B--2---:R-:W-:-:S13]  /*0020*/  ISETP.GE.U32.AND P2, PT, R0, 0x20, PT ;  /* 0x000000200000780c */ /* 0x004fda0003f46070 */
[----:B------:R-:W-:Y:S05]  /*0030*/  @P2 BRA `(.L_x_0) ;  /* 0x0000000000b82947 */ /* 0x000fea0003800000 */
[----:B------:R-:W2:Y:S01]  /*0040*/  S2UR UR6, SR_CgaCtaId ;  /* 0x00000000000679c3 */ /* 0x000ea20000008800 */
[----:B------:R-:W-:Y:S01]  /*0050*/  NOP ;  /* 0x0000000000007918 */ /* 0x000fe20000000000 */
[----:B------:R-:W-:Y:S02]  /*0060*/  UMOV UR4, 0x40 ;  /* 0x0000004000047882 */ /* 0x000fe40000000000 */
[----:B--2---:R-:W-:-:S09]  /*0070*/  ULEA UR4, UR6, UR4, 0x18 ;  /* 0x0000000406047291 */ /* 0x004fd2000f8ec0ff */
[----:B------:R-:W2:Y:S01]  /*0080*/  LDS.U8 R2, [UR4] ;  /* 0x00000004ff027984 */ /* 0x000ea20008000000 */
[----:B------:R-:W-:Y:S02]  /*0090*/  UMOV UR4, 0x400 ;  /* 0x0000040000047882 */ /* 0x000fe40000000000 */
[----:B------:R-:W-:Y:S01]  /*00a0*/  ULEA UR4, UR6, UR4, 0x18 ;  /* 0x0000000406047291 */ /* 0x000fe2000f8ec0ff */
[----:B--2---:R-:W-:-:S13]  /*00b0*/  ISETP.NE.AND P0, PT, R2, RZ, PT ;  /* 0x000000ff0200720c */ /* 0x004fda0003f05270 */
[----:B------:R-:W-:Y:S05]  /*00c0*/  @P0 BRA `(.L_x_1) ;  /* 0x00000000007c0947 */ /* 0x000fea0003800000 */
[----:B------:R-:W-:-:S13]  /*00d0*/  ELECT P0, URZ, PT ;  /* 0x0000000000ff782f */ /* 0x000fda0003800000 */
[----:B------:R-:W-:Y:S05]  /*00e0*/  @!P0 BRA `(.L_x_2) ;  /* 0x0000000000848947 */ /* 0x000fea0003800000 */
[----:B------:R-:W-:Y:S01]  /*00f0*/  UMOV UR5, 0x4 ;  /* 0x0000000400057882 */ /* 0x000fe20000000000 */
[----:B------:R-:W-:Y:S02]  /*0100*/  IMAD.MOV.U32 R5, RZ, RZ, 0x1 ;  /* 0x00000001ff057424 */ /* 0x000fe400078e00ff */
[----:B------:R-:W-:Y:S02]  /*0110*/  IMAD.MOV.U32 R3, RZ, RZ, 0xf ;  /* 0x0000000fff037424 */ /* 0x000fe400078e00ff */
[----:B------:R-:W-:Y:S04]  /*0120*/  DEPBAR.LE SB2, 0x36 ;  /* 0x0000ad800000791a */ /* 0x000fe80000000000 */
[----:B------:R-:W2:Y:S02]  /*0130*/  UTCATOMSWS.FIND_AND_SET.ALIGN UP0, UR5, UR5 ;  /* 0x00000005000575e3 */ /* 0x000ea40008000800 */
[----:B--2---:R-:W-:-:S04]  /*0140*/  PLOP3.LUT P0, PT, PT, PT, UP0, 0x80, 0x8 ;  /* 0x000000000008781c */ /* 0x004fc80003f0f008 */
[----:B------:R-:W-:-:S04]  /*0150*/  SEL R2, RZ, 0xffffffff, !P0 ;  /* 0xffffffffff027807 */ /* 0x000fc80004000000 */
[----:B------:R-:W-:Y:S01]  /*0160*/  ISETP.NE.AND P0, PT, R2, RZ, PT ;  /* 0x000000ff0200720c */ /* 0x000fe20003f05270 */
[----:B------:R-:W-:-:S12]  /*0170*/  IMAD.U32 R2, RZ, RZ, UR5 ;  /* 0x00000005ff027e24 */ /* 0x000fd8000f8e00ff */
[----:B------:R-:W-:Y:S05]  /*0180*/  @P0 BRA `(.L_x_3) ;  /* 0x0000000000240947 */ /* 0x000fea0003800000 */
.L_x_4:
[----:B------:R-:W-:Y:S05]  /*0190*/  NANOSLEEP 0x64 ;  /* 0x000000640000795d */ /* 0x000fea0003800000 */
[----:B------:R-:W-:-:S05]  /*01a0*/  UMOV UR5, 0x4 ;  /* 0x0000000400057882 */ /* 0x000fca0000000000 */
[----:B------:R-:W-:Y:S04]  /*01b0*/  DEPBAR.LE SB2, 0x36 ;  /* 0x0000ad800000791a */ /* 0x000fe80000000000 */
[----:B------:R-:W2:Y:S02]  /*01c0*/  UTCATOMSWS.FIND_AND_SET.ALIGN UP0, UR5, UR5 ;  /* 0x00000005000575e3 */ /* 0x000ea40008000800 */
[----:B--2---:R-:W-:-:S04]  /*01d0*/  PLOP3.LUT P0, PT, PT, PT, UP0, 0x80, 0x8 ;  /* 0x000000000008781c */ /* 0x004fc80003f0f008 */
[----:B------:R-:W-:-:S04]  /*01e0*/  SEL R2, RZ, 0xffffffff, !P0 ;  /* 0xffffffffff027807 */ /* 0x000fc80004000000 */
[----:B------:R-:W-:Y:S01]  /*01f0*/  ISETP.NE.AND P0, PT, R2, RZ, PT ;  /* 0x000000ff0200720c */ /* 0x000fe20003f05270 */
[----:B------:R-:W-:-:S12]  /*0200*/  IMAD.U32 R2, RZ, RZ, UR5 ;  /* 0x00000005ff027e24 */ /* 0x000fd8000f8e00ff */
[----:B------:R-:W-:Y:S05]  /*0210*/  @!P0 BRA `(.L_x_4) ;  /* 0xfffffffc00dc8947 */ /* 0x000fea000383ffff */
.L_x_3:
[C---:B------:R-:W-:Y:S01]  /*0220*/  VIADD R4, R2.reuse, 0x10 ;  /* 0x0000001002047836 */ /* 0x040fe20000000000 */
[----:B------:R-:W-:Y:S01]  /*0230*/  UMOV UR5, 0x50 ;  /* 0x0000005000057882 */ /* 0x000fe20000000000 */
[----:B------:R-:W-:Y:S01]  /*0240*/  SHF.L.U32 R3, R3, R2, RZ ;  /* 0x0000000203037219 */ /* 0x000fe200000006ff */
[----:B------:R-:W-:Y:S01]  /*0250*/  ULEA UR5, UR6, UR5, 0x18 ;  /* 0x0000000506057291 */ /* 0x000fe2000f8ec0ff */
[----:B------:R-:W-:Y:S01]  /*0260*/  IMAD.SHL.U32 R2, R2, 0x20, RZ ;  /* 0x0000002002027824 */ /* 0x000fe200078e00ff */
[----:B------:R-:W-:-:S04]  /*0270*/  SHF.L.U32 R4, R5, R4, RZ ;  /* 0x0000000405047219 */ /* 0x000fc800000006ff */
[----:B------:R-:W-:-:S05]  /*0280*/  LOP3.LUT R3, R4, R3, RZ, 0xfc, !PT ;  /* 0x0000000304037212 */ /* 0x000fca00078efcff */
[----:B------:R2:W-:Y:S04]  /*0290*/  ATOMS.OR RZ, [UR5], R3 ;  /* 0x00000003ffff798c */ /* 0x0005e8000b000005 */
[----:B------:R2:W-:Y:S01]  /*02a0*/  STS [UR4], R2 ;  /* 0x00000002ff007988 */ /* 0x0005e20008000804 */
[----:B------:R-:W-:Y:S05]  /*02b0*/  BRA `(.L_x_2) ;  /* 0x0000000000107947 */ /* 0x000fea0003800000 */
.L_x_1:
[----:B------:R-:W-:Y:S01]  /*02c0*/  IMAD.MOV.U32 R3, RZ, RZ, -0x1 ;  /* 0xffffffffff037424 */ /* 0x000fe200078e00ff */
[----:B------:R-:W-:-:S04]  /*02d0*/  MOV R2, 0x300 ;  /* 0x0000030000027802 */ /* 0x000fc80000000f00 */
[----:B------:R2:W-:Y:S03]  /*02e0*/  STS [UR4], R3 ;  /* 0x00000003ff007988 */ /* 0x0005e60008000804 */
[----:B-12---:R-:W-:Y:S05]  /*02f0*/  CALL.REL.NOINC `($__internal_1_$__cuda_sm10x_tcgen05_guardrail_trap_phase_invalid_during_alloc) ;  /* 0x0000002400b47944 */ /* 0x006fea0003c00000 */
.L_x_2:
[----:B------:R-:W-:Y:S05]  /*0300*/  WARPSYNC.ALL ;  /* 0x0000000000007948 */ /* 0x000fea0003800000 */
[----:B------:R-:W-:Y:S01]  /*0310*/  NOP ;  /* 0x0000000000007918 */ /* 0x000fe20000000000 */
.L_x_0:
[----:B------:R-:W3:Y:S08]  /*0320*/  S2UR UR4, SR_CgaCtaId ;  /* 0x00000000000479c3 */ /* 0x000ef00000008800 */
[----:B------:R-:W-:Y:S01]  /*0330*/  BAR.SYNC.DEFER_BLOCKING 0x0 ;  /* 0x0000000000007b1d */ /* 0x000fe20000010000 */
[----:B------:R-:W-:-:S05]  /*0340*/  LOP3.LUT R36, R0, 0xff, RZ, 0xc0, !PT ;  /* 0x000000ff00247812 */ /* 0x000fca00078ec0ff */
[----:B------:R-:W-:Y:S02]  /*0350*/  UMOV UR12, 0x400 ;  /* 0x00000400000c7882 */ /* 0x000fe40000000000 */
[----:B--2---:R-:W2:Y:S08]  /*0360*/  LDC R3, c[0x0][0x398] ;  /* 0x0000e600ff037b82 */ /* 0x004eb00000000800 */
[----:B------:R-:W4:Y:S01]  /*0370*/  LDC R7, c[0x0][0x3a0] ;  /* 0x0000e800ff077b82 */ /* 0x000f220000000800 */
[----:B---3--:R-:W-:-:S07]  /*0380*/  ULEA UR12, UR4, UR12, 0x18 ;  /* 0x0000000c040c7291 */ /* 0x008fce000f8ec0ff */
[----:B------:R-:W3:Y:S02]  /*0390*/  S2UR UR16, SR_CTAID.Y ;  /* 0x00000000001079c3 */ /* 0x000ee40000002600 */
[----:B------:R-:W5:Y:S06]  /*03a0*/  LDS R4, [UR12] ;  /* 0x0000000cff047984 */ /* 0x000f6c0008000800 */
[----:B------:R-:W-:Y:S06]  /*03b0*/  BAR.SYNC.DEFER_BLOCKING 0x0 ;  /* 0x0000000000007b1d */ /* 0x000fec0000010000 */
[----:B------:R-:W-:Y:S05]  /*03c0*/  @P2 BRA `(.L_x_5) ;  /* 0x0000000000182947 */ /* 0x000fea0003800000 */
[----:B------:R-:W-:Y:S01]  /*03d0*/  ELECT P0, URZ, PT ;  /* 0x0000000000ff782f */ /* 0x000fe20003800000 */
[----:B------:R-:W-:Y:S01]  /*03e0*/  IMAD.MOV.U32 R2, RZ, RZ, 0x1 ;  /* 0x00000001ff027424 */ /* 0x000fe200078e00ff */
[----:B------:R-:W-:Y:S01]  /*03f0*/  UMOV UR5, 0x40 ;  /* 0x0000004000057882 */ /* 0x000fe20000000000 */
[----:B------:R-:W-:Y:S01]  /*0400*/  UVIRTCOUNT.DEALLOC.SMPOOL 0x80 ;  /* 0x000000800000784c */ /* 0x000fe20000000000 */
[----:B------:R-:W-:-:S09]  /*0410*/  ULEA UR5, UR4, UR5, 0x18 ;  /* 0x0000000504057291 */ /* 0x000fd2000f8ec0ff */
[----:B------:R5:W-:Y:S03]  /*0420*/  @P0 STS.U8 [UR5], R2 ;  /* 0x00000002ff000988 */ /* 0x000be60008000005 */
.L_x_5:
[----:B------:R-:W5:Y:S01]  /*0430*/  S2UR UR4, SR_CTAID.Z ;  /* 0x00000000000479c3 */ /* 0x000f620000002700 */
[----:B------:R-:W4:Y:S01]  /*0440*/  LDCU UR5, c[0x0][0x370] ;  /* 0x00006e00ff0577ac */ /* 0x000f220008000800 */
[C---:B------:R-:W-:Y:S01]  /*0450*/  ISETP.GE.U32.AND P0, PT, R36.reuse, 0x20, PT ;  /* 0x000000202400780c */ /* 0x040fe20003f06070 */
[----:B--2--5:R-:W-:Y:S01]  /*0460*/  VIADD R2, R3, 0xffffffff ;  /* 0xffffffff03027836 */ /* 0x024fe20000000000 */
[C---:B------:R-:W-:Y:S01]  /*0470*/  ISETP.NE.U32.AND P3, PT, R36.reuse, RZ, PT ;  /* 0x000000ff2400720c */ /* 0x040fe20003f65070 */
[----:B------:R-:W2:Y:S01]  /*0480*/  LDCU UR6, c[0x0][0x374] ;  /* 0x00006e80ff0677ac */ /* 0x000ea20008000800 */
[----:B------:R-:W-:Y:S01]  /*0490*/  LEA R10, R36, UR12, 0x2 ;  /* 0x0000000c240a7c11 */ /* 0x000fe2000f8e10ff */
[----:B----4-:R-:W-:Y:S01]  /*04a0*/  VIADD R11, R7, 0xffffffff ;  /* 0xffffffff070b7836 */ /* 0x010fe20000000000 */
[----:B------:R-:W4:Y:S01]  /*04b0*/  S2UR UR7, SR_CTAID.X ;  /* 0x00000000000779c3 */ /* 0x000f220000002500 */
[----:B------:R-:W5:Y:S01]  /*04c0*/  LDCU.64 UR14, c[0x0][0x3c0] ;  /* 0x00007800ff0e77ac */ /* 0x000f620008000a00 */
[----:B------:R-:W-:Y:S01]  /*04d0*/  R2UR UR24, R4 ;  /* 0x00000000041872ca */ /* 0x000fe200000e0000 */
[----:B------:R-:W-:Y:S04]  /*04e0*/  BSSY.RECONVERGENT B0, `(.L_x_6) ;  /* 0x0000011000007945 */ /* 0x000fe80003800200 */
[----:B------:R3:W-:Y:S01]  /*04f0*/  @!P0 STS [R10], RZ ;  /* 0x000000ff0a008388 */ /* 0x0007e20000000800 */
[----:B------:R-:W-:-:S03]  /*0500*/  NOP ;  /* 0x0000000000007918 */ /* 0x000fc60000000000 */
[----:B------:R3:W-:Y:S02]  /*0510*/  @!P3 STS [UR12+0x24], R2 ;  /* 0x00002402ff00b988 */ /* 0x0007e4000800080c */
[----:B--23--:R-:W-:Y:S02]  /*0520*/  UIMAD UR4, UR4, UR6, UR16 ;  /* 0x00000006040472a4 */ /* 0x00cfe4000f8e0210 */
[----:B------:R2:W-:Y:S02]  /*0530*/  @!P3 STS [UR12+0x20], R11 ;  /* 0x0000200bff00b988 */ /* 0x0005e4000800080c */
[----:B----4-:R-:W-:-:S04]  /*0540*/  UIMAD UR4, UR4, UR5, UR7 ;  /* 0x00000005040472a4 */ /* 0x010fc8000f8e0207 */
[----:B------:R-:W-:-:S04]  /*0550*/  UIMAD UR4, UR4, 0x180, URZ ;  /* 0x00000180040478a4 */ /* 0x000fc8000f8e02ff */
[----:B-----5:R-:W-:-:S04]  /*0560*/  UIADD3 UR20, UP0, UPT, UR4, UR14, URZ ;  /* 0x0000000e04147290 */ /* 0x020fc8000ff1e0ff */
[----:B------:R-:W-:Y:S01]  /*0570*/  ULEA.HI.X.SX32 UR21, UR4, UR15, 0x1, UP0 ;  /* 0x0000000f04157291 */ /* 0x000fe200080f0eff */
[----:B--2---:R-:W-:Y:S11]  /*0580*/  @P3 BRA `(.L_x_7) ;  /* 0x0000000000183947 */ /* 0x004ff60003800000 */
[----:B------:R-:W2:Y:S01]  /*0590*/  LDS R3, [UR12+0x8] ;  /* 0x0000080cff037984 */ /* 0x000ea20008000800 */
[----:B------:R-:W3:Y:S01]  /*05a0*/  LDC.64 R8, c[0x0][0x380] ;  /* 0x0000e000ff087b82 */ /* 0x000ee20000000a00 */
[----:B------:R-:W-:Y:S02]  /*05b0*/  IMAD.MOV.U32 R4, RZ, RZ, 0x70 ;  /* 0x00000070ff047424 */ /* 0x000fe400078e00ff */
[----:B---3--:R3:W-:Y:S03]  /*05c0*/  STS.64 [UR12], R8 ;  /* 0x00000008ff007988 */ /* 0x0087e60008000a0c */
[----:B--2---:R-:W-:-:S05]  /*05d0*/  LOP3.LUT R3, R3, 0x10, R4, 0xd8, !PT ;  /* 0x0000001003037812 */ /* 0x004fca00078ed804 */
[----:B------:R3:W-:Y:S02]  /*05e0*/  STS [UR12+0x8], R3 ;  /* 0x00000803ff007988 */ /* 0x0007e4000800080c */
.L_x_7:
[----:B------:R-:W-:Y:S05]  /*05f0*/  BSYNC.RECONVERGENT B0 ;  /* 0x0000000000007941 */ /* 0x000fea0003800200 */
.L_x_6:
[----:B------:R-:W-:Y:S04]  /*0600*/  BSSY.RECONVERGENT B0, `(.L_x_8) ;  /* 0x000000a000007945 */ /* 0x000fe80003800200 */
[----:B------:R-:W-:Y:S05]  /*0610*/  @P3 BRA `(.L_x_9) ;  /* 0x0000000000203947 */ /* 0x000fea0003800000 */
[----:B---3--:R-:W2:Y:S01]  /*0620*/  LDS R3, [UR12+0x34] ;  /* 0x0000340cff037984 */ /* 0x008ea20008000800 */
[----:B------:R-:W-:Y:S02]  /*0630*/  IMAD.MOV.U32 R4, RZ, RZ, 0x1f000000 ;  /* 0x1f000000ff047424 */ /* 0x000fe400078e00ff */
[----:B------:R-:W-:Y:S01]  /*0640*/  @!P3 IMAD.MOV.U32 R5, RZ, RZ, 0x3f ;  /* 0x0000003fff05b424 */ /* 0x000fe200078e00ff */
[----:B------:R-:W3:Y:S02]  /*0650*/  @!P3 LDS R6, [UR12+0x38] ;  /* 0x0000380cff06b984 */ /* 0x000ee40008000800 */
[----:B--2---:R-:W-:Y:S02]  /*0660*/  LOP3.LUT R3, R3, 0xff000000, R4, 0xb8, !PT ;  /* 0xff00000003037812 */ /* 0x004fe400078eb804 */
[----:B---3--:R-:W-:-:S03]  /*0670*/  @!P3 LOP3.LUT R4, R6, 0xff, R5, 0xb8, !PT ;  /* 0x000000ff0604b812 */ /* 0x008fc600078eb805 */
[----:B------:R2:W-:Y:S04]  /*0680*/  STS [UR12+0x34], R3 ;  /* 0x00003403ff007988 */ /* 0x0005e8000800080c */
[----:B------:R2:W-:Y:S02]  /*0690*/  @!P3 STS [UR12+0x38], R4 ;  /* 0x00003804ff00b988 */ /* 0x0005e4000800080c */
.L_x_9:
[----:B------:R-:W-:Y:S05]  /*06a0*/  BSYNC.RECONVERGENT B0 ;  /* 0x0000000000007941 */ /* 0x000fea0003800200 */
.L_x_8:
[----:B------:R-:W-:Y:S04]  /*06b0*/  BSSY.RECONVERGENT B0, `(.L_x_10) ;  /* 0x000000e000007945 */ /* 0x000fe80003800200 */
[----:B------:R-:W-:Y:S05]  /*06c0*/  @P3 BRA `(.L_x_11) ;  /* 0x0000000000303947 */ /* 0x000fea0003800000 */
[----:B--2---:R-:W2:Y:S01]  /*06d0*/  LDS R4, [UR12+0x34] ;  /* 0x0000340cff047984 */ /* 0x004ea20008000800 */
[----:B---3--:R-:W3:Y:S03]  /*06e0*/  LDC.64 R8, c[0x0][0x3a8] ;  /* 0x0000ea00ff087b82 */ /* 0x008ee60000000a00 */
[----:B------:R-:W4:Y:S01]  /*06f0*/  LDS R3, [UR12+0x1c] ;  /* 0x00001c0cff037984 */ /* 0x000f220008000800 */
[C---:B---3--:R-:W-:Y:S01]  /*0700*/  SHF.L.U64.HI R6, R8.reuse, 0x1, R9 ;  /* 0x0000000108067819 */ /* 0x048fe20000010209 */
[----:B------:R-:W-:-:S03]  /*0710*/  IMAD.SHL.U32 R5, R8, 0x2, RZ ;  /* 0x0000000208057824 */ /* 0x000fc600078e00ff */
[--C-:B------:R-:W-:Y:S02]  /*0720*/  SHF.R.U32.HI R8, RZ, 0x4, R6.reuse ;  /* 0x00000004ff087819 */ /* 0x100fe40000011606 */
[----:B------:R-:W-:-:S05]  /*0730*/  SHF.R.U64 R5, R5, 0x4, R6 ;  /* 0x0000000405057819 */ /* 0x000fca0000001206 */
[----:B------:R5:W-:Y:S01]  /*0740*/  STS [UR12+0xc], R5 ;  /* 0x00000c05ff007988 */ /* 0x000be2000800080c */
[----:B--2---:R-:W-:Y:S02]  /*0750*/  LOP3.LUT R4, R4, 0x7, RZ, 0xb8, !PT ;  /* 0x0000000704047812 */ /* 0x004fe400078eb8ff */
[----:B----4-:R-:W-:-:S03]  /*0760*/  LOP3.LUT R3, R3, 0xf, R8, 0xb8, !PT ;  /* 0x0000000f03037812 */ /* 0x010fc600078eb808 */
[----:B------:R5:W-:Y:S04]  /*0770*/  STS [UR12+0x34], R4 ;  /* 0x00003404ff007988 */ /* 0x000be8000800080c */
[----:B------:R5:W-:Y:S02]  /*0780*/  STS [UR12+0x1c], R3 ;  /* 0x00001c03ff007988 */ /* 0x000be4000800080c */
.L_x_11:
[----:B------:R-:W-:Y:S05]  /*0790*/  BSYNC.RECONVERGENT B0 ;  /* 0x0000000000007941 */ /* 0x000fea0003800200 */
.L_x_10:
[----:B------:R-:W-:Y:S04]  /*07a0*/  BSSY.RECONVERGENT B1, `(.L_x_12) ;  /* 0x000001a000017945 */ /* 0x000fe80003800200 */
[----:B------:R-:W-:Y:S04]  /*07b0*/  BSSY.RELIABLE B0, `(.L_x_13) ;  /* 0x0000015000007945 */ /* 0x000fe80003800100 */
[----:B------:R-:W-:Y:S05]  /*07c0*/  @P3 BRA `(.L_x_14) ;  /* 0x0000000000203947 */ /* 0x000fea0003800000 */
[----:B--23-5:R-:W2:Y:S02]  /*07d0*/  LDS R3, [UR12+0x34] ;  /* 0x0000340cff037984 */ /* 0x02cea40008000800 */
[----:B--2---:R-:W-:-:S05]  /*07e0*/  LOP3.LUT R3, R3, 0x38, RZ, 0xb8, !PT ;  /* 0x0000003803037812 */ /* 0x004fca00078eb8ff */
[----:B------:R2:W-:Y:S01]  /*07f0*/  STS [UR12+0x34], R3 ;  /* 0x00003403ff007988 */ /* 0x0005e2000800080c */
[----:B------:R-:W-:Y:S05]  /*0800*/  @P3 BRA `(.L_x_15) ;  /* 0x0000000000203947 */ /* 0x000fea0003800000 */
[----:B--2---:R-:W2:Y:S01]  /*0810*/  LDS R3, [UR12+0x8] ;  /* 0x0000080cff037984 */ /* 0x004ea20008000800 */
[----:B------:R-:W-:-:S05]  /*0820*/  IMAD.MOV.U32 R4, RZ, RZ, 0x780 ;  /* 0x00000780ff047424 */ /* 0x000fca00078e00ff */
[----:B--2---:R-:W-:-:S05]  /*0830*/  LOP3.LUT R3, R3, 0x500, R4, 0xd8, !PT ;  /* 0x0000050003037812 */ /* 0x004fca00078ed804 */
[----:B------:R4:W-:Y:S02]  /*0840*/  STS [UR12+0x8], R3 ;  /* 0x00000803ff007988 */ /* 0x0009e4000800080c */
.L_x_14:
[----:B------:R-:W-:Y:S05]  /*0850*/  @P3 BRA `(.L_x_16) ;  /* 0x0000000000283947 */ /* 0x000fea0003800000 */
[----:B--2345:R-:W2:Y:S02]  /*0860*/  LDS R3, [UR12+0x8] ;  /* 0x0000080cff037984 */ /* 0x03cea40008000800 */
[----:B--2---:R-:W-:-:S05]  /*0870*/  LOP3.LUT R3, R3, 0x1800, RZ, 0xb8, !PT ;  /* 0x0000180003037812 */ /* 0x004fca00078eb8ff */
[----:B------:R3:W-:Y:S02]  /*0880*/  STS [UR12+0x8], R3 ;  /* 0x00000803ff007988 */ /* 0x0007e4000800080c */
.L_x_15:
[----:B------:R-:W-:Y:S05]  /*0890*/  @P3 BREAK.RELIABLE B0 ;  /* 0x0000000000003942 */ /* 0x000fea0003800100 */
[----:B------:R-:W-:Y:S05]  /*08a0*/  @P3 BRA `(.L_x_17) ;  /* 0x0000000000243947 */ /* 0x000fea0003800000 */
[----:B------:R-:W4:Y:S01]  /*08b0*/  LDS R4, [UR12+0x8] ;  /* 0x0000080cff047984 */ /* 0x000f220008000800 */
[----:B--23--:R-:W-:-:S05]  /*08c0*/  IMAD.MOV.U32 R3, RZ, RZ, 0x6000 ;  /* 0x00006000ff037424 */ /* 0x00cfca00078e00ff */
[----:B----4-:R-:W-:-:S04]  /*08d0*/  LOP3.LUT R3, R4, 0x4000, R3, 0xd8, !PT ;  /* 0x0000400004037812 */ /* 0x010fc800078ed803 */
[----:B------:R-:W-:-:S05]  /*08e0*/  LOP3.LUT R3, R3, 0x400000, RZ, 0xb8, !PT ;  /* 0x0040000003037812 */ /* 0x000fca00078eb8ff */
[----:B------:R2:W-:Y:S02]  /*08f0*/  STS [UR12+0x8], R3 ;  /* 0x00000803ff007988 */ /* 0x0005e4000800080c */
.L_x_16:
[----:B------:R-:W-:Y:S05]  /*0900*/  BSYNC.RELIABLE B0 ;  /* 0x0000000000007941 */ /* 0x000fea0003800100 */
.L_x_13:
[----:B--2345:R-:W2:Y:S02]  /*0910*/  @!P3 LDS R3, [UR12+0x8] ;  /* 0x0000080cff03b984 */ /* 0x03cea40008000800 */
[----:B--2---:R-:W-:-:S05]  /*0920*/  @!P3 LOP3.LUT R3, R3, 0x8000, RZ, 0xb8, !PT ;  /* 0x000080000303b812 */ /* 0x004fca00078eb8ff */
[----:B------:R4:W-:Y:S02]  /*0930*/  @!P3 STS [UR12+0x8], R3 ;  /* 0x00000803ff00b988 */ /* 0x0009e4000800080c */
.L_x_17:
[----:B------:R-:W-:Y:S05]  /*0940*/  BSYNC.RECONVERGENT B1 ;  /* 0x0000000000017941 */ /* 0x000fea0003800200 */
.L_x_12:
[----:B------:R-:W-:Y:S05]  /*0950*/  WARPSYNC.ALL ;  /* 0x0000000000007948 */ /* 0x000fea0003800000 */
[----:B------:R-:W-:Y:S01]  /*0960*/  NOP ;  /* 0x0000000000007918 */ /* 0x000fe20000000000 */
[----:B--234-:R-:W2:Y:S02]  /*0970*/  LDC R3, c[0x0][0x39c] ;  /* 0x0000e700ff037b82 */ /* 0x01cea40000000800 */
[----:B--2---:R-:W-:Y:S01]  /*0980*/  VIADD R3, R3, 0xffffffff ;  /* 0xffffffff03037836 */ /* 0x004fe20000000000 */
[----:B------:R-:W-:Y:S06]  /*0990*/  @P0 BRA `(.L_x_18) ;  /* 0x0000000000300947 */ /* 0x000fec0003800000 */
[----:B------:R-:W2:Y:S01]  /*09a0*/  S2R R4, SR_LANEID ;  /* 0x0000000000047919 */ /* 0x000ea20000000000 */
[----:B------:R-:W-:Y:S05]  /*09b0*/  WARPSYNC.ALL ;  /* 0x0000000000007948 */ /* 0x000fea0003800000 */
[----:B------:R-:W-:Y:S01]  /*09c0*/  NOP ;  /* 0x0000000000007918 */ /* 0x000fe20000000000 */
[----:B--2---:R-:W-:-:S05]  /*09d0*/  IMAD.SHL.U32 R6, R4, 0x4, RZ ;  /* 0x0000000404067824 */ /* 0x004fca00078e00ff */
[----:B------:R-:W2:Y:S01]  /*09e0*/  LDS R9, [R6+UR12] ;  /* 0x0000000c06097984 */ /* 0x000ea20008000800 */
[----:B------:R-:W-:-:S05]  /*09f0*/  IADD3 R4, P1, PT, R6, UR20, RZ ;  /* 0x0000001406047c10 */ /* 0x000fca000ff3e0ff */
[----:B------:R-:W-:-:S05]  /*0a00*/  IMAD.X R5, RZ, RZ, UR21, P1 ;  /* 0x00000015ff057e24 */ /* 0x000fca00088e06ff */
[----:B--2---:R2:W3:Y:S01]  /*0a10*/  ATOMG.E.EXCH.STRONG.GPU PT, RZ, [R4], R9 ;  /* 0x0000000904ff73a8 */ /* 0x0044e200041ee100 */
[----:B------:R-:W-:-:S04]  /*0a20*/  DEPBAR {5,4,3,2,1,0} ;  /* 0x0000003f0000791a */ /* 0x000fc80000000000 */
[----:B------:R-:W4:Y:S02]  /*0a30*/  CCTL.E.C.LDCU.IV.DEEP [UR20] ;  /* 0x0000000014007540 */ /* 0x000f240009c08000 */
[----:B----4-:R2:W-:Y:S01]  /*0a40*/  UTMACCTL.IV [UR20] ;  /* 0x00000000140079b9 */ /* 0x0105e20008000000 */
[----:B------:R-:W-:Y:S01]  /*0a50*/  NOP ;  /* 0x0000000000007918 */ /* 0x000fe20000000000 */
.L_x_18:
[----:B------:R-:W-:Y:S05]  /*0a60*/  @P0 BRA `(.L_x_19) ;  /* 0x00000000000c0947 */ /* 0x000fea0003800000 */
[----:B------:R0:W-:Y:S01]  /*0a70*/  UTMACMDFLUSH ;  /* 0x00000000000079b7 */ /* 0x0001e20000000000 */
[----:B------:R-:W-:Y:S05]  /*0a80*/  @P0 BRA `(.L_x_19) ;  /* 0x0000000000040947 */ /* 0x000fea0003800000 */
[----:B------:R-:W-:-:S04]  /*0a90*/  DEPBAR.LE SB0, 0x0 ;  /* 0x000080000000791a */ /* 0x000fc80000000000 */
.L_x_19:
[----:B------:R-:W-:Y:S05]  /*0aa0*/  WARPSYNC.ALL ;  /* 0x0000000000007948 */ /* 0x000fea0003800000 */
[----:B------:R-:W-:Y:S01]  /*0ab0*/  NOP ;  /* 0x0000000000007918 */ /* 0x000fe20000000000 */
[----:B---3--:R-:W-:Y:S06]  /*0ac0*/  BAR.SYNC.DEFER_BLOCKING 0x0 ;  /* 0x0000000000007b1d */ /* 0x008fec0000010000 */
[----:B------:R-:W-:Y:S02]  /*0ad0*/  BSSY.RECONVERGENT B1, `(.L_x_20) ;  /* 0x000000b000017945 */ /* 0x000fe40003800200 */
[----:B------:R-:W-:Y:S06]  /*0ae0*/  BAR.SYNC.DEFER_BLOCKING 0x0 ;  /* 0x0000000000007b1d */ /* 0x000fec0000010000 */
[----:B------:R3:W-:Y:S01]  /*0af0*/  @!P0 STS [R10], RZ ;  /* 0x000000ff0a008388 */ /* 0x0007e20000000800 */
[----:B------:R-:W-:Y:S01]  /*0b00*/  NOP ;  /* 0x0000000000007918 */ /* 0x000fe20000000000 */
[----:B------:R-:W-:Y:S05]  /*0b10*/  @P3 BRA `(.L_x_21) ;  /* 0x0000000000183947 */ /* 0x000fea0003800000 */
[----:B--2---:R-:W2:Y:S01]  /*0b20*/  LDS R4, [UR12+0x8] ;  /* 0x0000080cff047984 */ /* 0x004ea20008000800 */
[----:B------:R-:W4:Y:S01]  /*0b30*/  LDC.64 R8, c[0x0][0x388] ;  /* 0x0000e200ff087b82 */ /* 0x000f220000000a00 */
[----:B------:R-:W-:Y:S02]  /*0b40*/  IMAD.MOV.U32 R5, RZ, RZ, 0x70 ;  /* 0x00000070ff057424 */ /* 0x000fe400078e00ff */
[----:B----4-:R4:W-:Y:S03]  /*0b50*/  STS.64 [UR12], R8 ;  /* 0x00000008ff007988 */ /* 0x0109e60008000a0c */
[----:B--2---:R-:W-:-:S05]  /*0b60*/  LOP3.LUT R4, R4, 0x10, R5, 0xd8, !PT ;  /* 0x0000001004047812 */ /* 0x004fca00078ed805 */
[----:B------:R4:W-:Y:S02]  /*0b70*/  STS [UR12+0x8], R4 ;  /* 0x00000804ff007988 */ /* 0x0009e4000800080c */
.L_x_21:
[----:B--2---:R-:W-:Y:S05]  /*0b80*/  BSYNC.RECONVERGENT B1 ;  /* 0x0000000000017941 */ /* 0x004fea0003800200 */
.L_x_20:
[----:B------:R-:W-:Y:S04]  /*0b90*/  BSSY.RECONVERGENT B1, `(.L_x_22) ;  /* 0x000000a000017945 */ /* 0x000fe80003800200 */
[----:B------:R-:W-:Y:S05]  /*0ba0*/  @P3 BRA `(.L_x_23) ;  /* 0x0000000000203947 */ /* 0x000fea0003800000 */
[----:B----4-:R-:W2:Y:S01]  /*0bb0*/  LDS R4, [UR12+0x34] ;  /* 0x0000340cff047984 */ /* 0x010ea20008000800 */
[----:B------:R-:W-:Y:S02]  /*0bc0*/  IMAD.MOV.U32 R5, RZ, RZ, 0x3f000000 ;  /* 0x3f000000ff057424 */ /* 0x000fe400078e00ff */
[----:B------:R-:W-:Y:S01]  /*0bd0*/  @!P3 IMAD.MOV.U32 R6, RZ, RZ, 0x1f ;  /* 0x0000001fff06b424 */ /* 0x000fe200078e00ff */
[----:B------:R-:W4:Y:S02]  /*0be0*/  @!P3 LDS R9, [UR12+0x38] ;  /* 0x0000380cff09b984 */ /* 0x000f240008000800 */
[----:B--2---:R-:W-:Y:S02]  /*0bf0*/  LOP3.LUT R4, R4, 0xff000000, R5, 0xb8, !PT ;  /* 0xff00000004047812 */ /* 0x004fe400078eb805 */
[----:B----4-:R-:W-:-:S03]  /*0c00*/  @!P3 LOP3.LUT R5, R9, 0xff, R6, 0xb8, !PT ;  /* 0x000000ff0905b812 */ /* 0x010fc600078eb806 */
[----:B------:R2:W-:Y:S04]  /*0c10*/  STS [UR12+0x34], R4 ;  /* 0x00003404ff007988 */ /* 0x0005e8000800080c */
[----:B------:R2:W-:Y:S02]  /*0c20*/  @!P3 STS [UR12+0x38], R5 ;  /* 0x00003805ff00b988 */ /* 0x0005e4000800080c */
.L_x_23:
[----:B------:R-:W-:Y:S05]  /*0c30*/  BSYNC.RECONVERGENT B1 ;  /* 0x0000000000017941 */ /* 0x000fea0003800200 */
.L_x_22:
[----:B------:R-:W-:Y:S04]  /*0c40*/  BSSY.RECONVERGENT B1, `(.L_x_24) ;  /* 0x0000004000017945 */ /* 0x000fe80003800200 */
[----:B------:R-:W-:Y:S05]  /*0c50*/  @P3 BRA `(.L_x_25) ;  /* 0x0000000000083947 */ /* 0x000fea0003800000 */
[----:B------:R5:W-:Y:S04]  /*0c60*/  STS [UR12+0x24], R11 ;  /* 0x0000240bff007988 */ /* 0x000be8000800080c */
[----:B------:R5:W-:Y:S02]  /*0c70*/  STS [UR12+0x20], R3 ;  /* 0x00002003ff007988 */ /* 0x000be4000800080c */
.L_x_25:
[----:B------:R-:W-:Y:S05]  /*0c80*/  BSYNC.RECONVERGENT B1 ;  /* 0x0000000000017941 */ /* 0x000fea0003800200 */
.L_x_24:
[----:B------:R-:W-:Y:S04]  /*0c90*/  BSSY.RECONVERGENT B1, `(.L_x_26) ;  /* 0x000000e000017945 */ /* 0x000fe80003800200 */
[----:B------:R-:W-:Y:S05]  /*0ca0*/  @P3 BRA `(.L_x_27) ;  /* 0x0000000000303947 */ /* 0x000fea0003800000 */
[----:B--2---:R-:W2:Y:S01]  /*0cb0*/  LDS R5, [UR12+0x34] ;  /* 0x0000340cff057984 */ /* 0x004ea20008000800 */
[----:B----4-:R-:W4:Y:S03]  /*0cc0*/  LDC.64 R8, c[0x0][0x3b0] ;  /* 0x0000ec00ff087b82 */ /* 0x010f260000000a00 */
[----:B------:R-:W3:Y:S01]  /*0cd0*/  LDS R4, [UR12+0x1c] ;  /* 0x00001c0cff047984 */ /* 0x000ee20008000800 */
[C---:B----4-:R-:W-:Y:S01]  /*0ce0*/  SHF.L.U64.HI R9, R8.reuse, 0x1, R9 ;  /* 0x0000000108097819 */ /* 0x050fe20000010209 */
[----:B------:R-:W-:-:S03]  /*0cf0*/  IMAD.SHL.U32 R6, R8, 0x2, RZ ;  /* 0x0000000208067824 */ /* 0x000fc600078e00ff */
[--C-:B-----5:R-:W-:Y:S02]  /*0d00*/  SHF.R.U32.HI R11, RZ, 0x4, R9.reuse ;  /* 0x00000004ff0b7819 */ /* 0x120fe40000011609 */
[----:B------:R-:W-:-:S05]  /*0d10*/  SHF.R.U64 R6, R6, 0x4, R9 ;  /* 0x0000000406067819 */ /* 0x000fca0000001209 */
[----:B------:R4:W-:Y:S01]  /*0d20*/  STS [UR12+0xc], R6 ;  /* 0x00000c06ff007988 */ /* 0x0009e2000800080c */
[----:B--2---:R-:W-:Y:S02]  /*0d30*/  LOP3.LUT R5, R5, 0x7, RZ, 0xb8, !PT ;  /* 0x0000000705057812 */ /* 0x004fe400078eb8ff */
[----:B---3--:R-:W-:-:S03]  /*0d40*/  LOP3.LUT R4, R4, 0xf, R11, 0xb8, !PT ;  /* 0x0000000f04047812 */ /* 0x008fc600078eb80b */
[----:B------:R4:W-:Y:S04]  /*0d50*/  STS [UR12+0x34], R5 ;  /* 0x00003405ff007988 */ /* 0x0009e8000800080c */
[----:B------:R4:W-:Y:S02]  /*0d60*/  STS [UR12+0x1c], R4 ;  /* 0x00001c04ff007988 */ /* 0x0009e4000800080c */
.L_x_27:
[----:B------:R-:W-:Y:S05]  /*0d70*/  BSYNC.RECONVERGENT B1 ;  /* 0x0000000000017941 */ /* 0x000fea0003800200 */
.L_x_26:
[----:B------:R-:W-:Y:S04]  /*0d80*/  BSSY.RECONVERGENT B2, `(.L_x_28) ;  /* 0x000001a000027945 */ /* 0x000fe80003800200 */
[----:B------:R-:W-:Y:S04]  /*0d90*/  BSSY.RELIABLE B1, `(.L_x_29) ;  /* 0x0000015000017945 */ /* 0x000fe80003800100 */
[----:B------:R-:W-:Y:S05]  /*0da0*/  @P3 BRA `(.L_x_30) ;  /* 0x0000000000203947 */ /* 0x000fea0003800000 */
[----:B--2-4-:R-:W2:Y:S02]  /*0db0*/  LDS R4, [UR12+0x34] ;  /* 0x0000340cff047984 */ /* 0x014ea40008000800 */
[----:B--2---:R-:W-:-:S05]  /*0dc0*/  LOP3.LUT R4, R4, 0x38, RZ, 0xb8, !PT ;  /* 0x0000003804047812 */ /* 0x004fca00078eb8ff */
[----:B------:R2:W-:Y:S01]  /*0dd0*/  STS [UR12+0x34], R4 ;  /* 0x00003404ff007988 */ /* 0x0005e2000800080c */
[----:B------:R-:W-:Y:S05]  /*0de0*/  @P3 BRA `(.L_x_31) ;  /* 0x0000000000203947 */ /* 0x000fea0003800000 */
[----:B--2---:R-:W2:Y:S01]  /*0df0*/  LDS R4, [UR12+0x8] ;  /* 0x0000080cff047984 */ /* 0x004ea20008000800 */
[----:B------:R-:W-:-:S05]  /*0e00*/  IMAD.MOV.U32 R5, RZ, RZ, 0x780 ;  /* 0x00000780ff057424 */ /* 0x000fca00078e00ff */
[----:B--2---:R-:W-:-:S05]  /*0e10*/  LOP3.LUT R4, R4, 0x500, R5, 0xd8, !PT ;  /* 0x0000050004047812 */ /* 0x004fca00078ed805 */
[----:B------:R2:W-:Y:S02]  /*0e20*/  STS [UR12+0x8], R4 ;  /* 0x00000804ff007988 */ /* 0x0005e4000800080c */
.L_x_30:
[----:B------:R-:W-:Y:S05]  /*0e30*/  @P3 BRA `(.L_x_32) ;  /* 0x0000000000283947 */ /* 0x000fea0003800000 */
[----:B--2-4-:R-:W2:Y:S02]  /*0e40*/  LDS R4, [UR12+0x8] ;  /* 0x0000080cff047984 */ /* 0x014ea40008000800 */
[----:B--2---:R-:W-:-:S05]  /*0e50*/  LOP3.LUT R4, R4, 0x1800, RZ, 0xb8, !PT ;  /* 0x0000180004047812 */ /* 0x004fca00078eb8ff */
[----:B------:R4:W-:Y:S02]  /*0e60*/  STS [UR12+0x8], R4 ;  /* 0x00000804ff007988 */ /* 0x0009e4000800080c */
.L_x_31:
[----:B------:R-:W-:Y:S05]  /*0e70*/  @P3 BREAK.RELIABLE B1 ;  /* 0x0000000000013942 */ /* 0x000fea0003800100 */
[----:B------:R-:W-:Y:S05]  /*0e80*/  @P3 BRA `(.L_x_33) ;  /* 0x0000000000243947 */ /* 0x000fea0003800000 */
[----:B--2-4-:R-:W2:Y:S01]  /*0e90*/  LDS R4, [UR12+0x8] ;  /* 0x0000080cff047984 */ /* 0x014ea20008000800 */
[----:B------:R-:W-:-:S05]  /*0ea0*/  IMAD.MOV.U32 R5, RZ, RZ, 0x6000 ;  /* 0x00006000ff057424 */ /* 0x000fca00078e00ff */
[----:B--2---:R-:W-:-:S04]  /*0eb0*/  LOP3.LUT R4, R4, 0x6000, R5, 0xd8, !PT ;  /* 0x0000600004047812 */ /* 0x004fc800078ed805 */
[----:B------:R-:W-:-:S05]  /*0ec0*/  LOP3.LUT R4, R4, 0x400000, RZ, 0xb8, !PT ;  /* 0x0040000004047812 */ /* 0x000fca00078eb8ff */
[----:B------:R2:W-:Y:S02]  /*0ed0*/  STS [UR12+0x8], R4 ;  /* 0x00000804ff007988 */ /* 0x0005e4000800080c */
.L_x_32:
[----:B------:R-:W-:Y:S05]  /*0ee0*/  BSYNC.RELIABLE B1 ;  /* 0x0000000000017941 */ /* 0x000fea0003800100 */
.L_x_29:
[----:B--2-4-:R-:W2:Y:S02]  /*0ef0*/  @!P3 LDS R4, [UR12+0x8] ;  /* 0x0000080cff04b984 */ /* 0x014ea40008000800 */
[----:B--2---:R-:W-:-:S05]  /*0f00*/  @!P3 LOP3.LUT R4, R4, 0x8000, RZ, 0xb8, !PT ;  /* 0x000080000404b812 */ /* 0x004fca00078eb8ff */
[----:B------:R2:W-:Y:S02]  /*0f10*/  @!P3 STS [UR12+0x8], R4 ;  /* 0x00000804ff00b988 */ /* 0x0005e4000800080c */
.L_x_33:
[----:B------:R-:W-:Y:S05]  /*0f20*/  BSYNC.RECONVERGENT B2 ;  /* 0x0000000000027941 */ /* 0x000fea0003800200 */
.L_x_28:
[----:B------:R-:W-:Y:S05]  /*0f30*/  WARPSYNC.ALL ;  /* 0x0000000000007948 */ /* 0x000fea0003800000 */
[----:B------:R-:W-:Y:S01]  /*0f40*/  NOP ;  /* 0x0000000000007918 */ /* 0x000fe20000000000 */
[----:B------:R-:W-:-:S04]  /*0f50*/  UIADD3 UR5, UPT, UPT, UR4, 0x80, URZ ;  /* 0x0000008004057890 */ /* 0x000fc8000fffe0ff */
[----:B------:R-:W-:-:S04]  /*0f60*/  UIADD3 UR22, UP0, UPT, UR5, UR14, URZ ;  /* 0x0000000e05167290 */ /* 0x000fc8000ff1e0ff */
[----:B------:R-:W-:Y:S01]  /*0f70*/  ULEA.HI.X.SX32 UR23, UR5, UR15, 0x1, UP0 ;  /* 0x0000000f05177291 */ /* 0x000fe200080f0eff */
[----:B------:R-:W-:Y:S11]  /*0f80*/  @P0 BRA `(.L_x_34) ;  /* 0x0000000000300947 */ /* 0x000ff60003800000 */
[----:B--2-4-:R-:W2:Y:S01]  /*0f90*/  S2R R4, SR_LANEID ;  /* 0x0000000000047919 */ /* 0x014ea20000000000 */
[----:B------:R-:W-:Y:S05]  /*0fa0*/  WARPSYNC.ALL ;  /* 0x0000000000007948 */ /* 0x000fea0003800000 */
[----:B------:R-:W-:Y:S01]  /*0fb0*/  NOP ;  /* 0x0000000000007918 */ /* 0x000fe20000000000 */
[----:B--2---:R-:W-:-:S05]  /*0fc0*/  IMAD.SHL.U32 R6, R4, 0x4, RZ ;  /* 0x0000000404067824 */ /* 0x004fca00078e00ff */
[----:B------:R-:W2:Y:S01]  /*0fd0*/  LDS R9, [R6+UR12] ;  /* 0x0000000c06097984 */ /* 0x000ea20008000800 */
[----:B------:R-:W-:-:S05]  /*0fe0*/  IADD3 R4, P1, PT, R6, UR22, RZ ;  /* 0x0000001606047c10 */ /* 0x000fca000ff3e0ff */
[----:B------:R-:W-:-:S05]  /*0ff0*/  IMAD.X R5, RZ, RZ, UR23, P1 ;  /* 0x00000017ff057e24 */ /* 0x000fca00088e06ff */
[----:B--2---:R2:W4:Y:S01]  /*1000*/  ATOMG.E.EXCH.STRONG.GPU PT, RZ, [R4], R9 ;  /* 0x0000000904ff73a8 */ /* 0x00452200041ee100 */
[----:B------:R-:W-:-:S04]  /*1010*/  DEPBAR {5,4,3,2,1,0} ;  /* 0x0000003f0000791a */ /* 0x000fc80000000000 */
[----:B------:R-:W3:Y:S02]  /*1020*/  CCTL.E.C.LDCU.IV.DEEP [UR22] ;  /* 0x0000000016007540 */ /* 0x000ee40009c08000 */
[----:B---3--:R2:W-:Y:S01]  /*1030*/  UTMACCTL.IV [UR22] ;  /* 0x00000000160079b9 */ /* 0x0085e20008000000 */
[----:B------:R-:W-:Y:S01]  /*1040*/  NOP ;  /* 0x0000000000007918 */ /* 0x000fe20000000000 */
.L_x_34:
[----:B------:R-:W-:Y:S05]  /*1050*/  @P0 BRA `(.L_x_35) ;  /* 0x00000000000c0947 */ /* 0x000fea0003800000 */
[----:B------:R0:W-:Y:S01]  /*1060*/  UTMACMDFLUSH ;  /* 0x00000000000079b7 */ /* 0x0001e20000000000 */
[----:B------:R-:W-:Y:S05]  /*1070*/  @P0 BRA `(.L_x_35) ;  /* 0x0000000000040947 */ /* 0x000fea0003800000 */
[----:B------:R-:W-:-:S04]  /*1080*/  DEPBAR.LE SB0, 0x0 ;  /* 0x000080000000791a */ /* 0x000fc80000000000 */
.L_x_35:
[----:B------:R-:W-:Y:S05]  /*1090*/  WARPSYNC.ALL ;  /* 0x0000000000007948 */ /* 0x000fea0003800000 */
[----:B------:R-:W-:Y:S01]  /*10a0*/  NOP ;  /* 0x0000000000007918 */ /* 0x000fe20000000000 */
[----:B----4-:R-:W-:Y:S06]  /*10b0*/  BAR.SYNC.DEFER_BLOCKING 0x0 ;  /* 0x0000000000007b1d */ /* 0x010fec0000010000 */
[----:B------:R-:W-:Y:S02]  /*10c0*/  BSSY.RECONVERGENT B2, `(.L_x_36) ;  /* 0x000000b000027945 */ /* 0x000fe40003800200 */
[----:B------:R-:W-:Y:S06]  /*10d0*/  BAR.SYNC.DEFER_BLOCKING 0x0 ;  /* 0x0000000000007b1d */ /* 0x000fec0000010000 */
[----:B------:R4:W-:Y:S01]  /*10e0*/  @!P0 STS [R10], RZ ;  /* 0x000000ff0a008388 */ /* 0x0009e20000000800 */
[----:B------:R-:W-:Y:S01]  /*10f0*/  NOP ;  /* 0x0000000000007918 */ /* 0x000fe20000000000 */
[----:B------:R-:W-:Y:S05]  /*1100*/  @P3 BRA `(.L_x_37) ;  /* 0x0000000000183947 */ /* 0x000fea0003800000 */
[----:B--2---:R-:W2:Y:S01]  /*1110*/  LDS R4, [UR12+0x8] ;  /* 0x0000080cff047984 */ /* 0x004ea20008000800 */
[----:B------:R-:W3:Y:S01]  /*1120*/  LDC.64 R8, c[0x0][0x390] ;  /* 0x0000e400ff087b82 */ /* 0x000ee20000000a00 */
[----:B------:R-:W-:Y:S02]  /*1130*/  IMAD.MOV.U32 R5, RZ, RZ, 0x70 ;  /* 0x00000070ff057424 */ /* 0x000fe400078e00ff */
[----:B---3--:R3:W-:Y:S03]  /*1140*/  STS.64 [UR12], R8 ;  /* 0x00000008ff007988 */ /* 0x0087e60008000a0c */
[----:B--2---:R-:W-:-:S05]  /*1150*/  LOP3.LUT R4, R4, 0x10, R5, 0xd8, !PT ;  /* 0x0000001004047812 */ /* 0x004fca00078ed805 */
[----:B------:R3:W-:Y:S02]  /*1160*/  STS [UR12+0x8], R4 ;  /* 0x00000804ff007988 */ /* 0x0007e4000800080c */
.L_x_37:
[----:B--2---:R-:W-:Y:S05]  /*1170*/  BSYNC.RECONVERGENT B2 ;  /* 0x0000000000027941 */ /* 0x004fea0003800200 */
.L_x_36:
[----:B------:R-:W-:Y:S04]  /*1180*/  BSSY.RECONVERGENT B3, `(.L_x_38) ;  /* 0x0000011000037945 */ /* 0x000fe80003800200 */
[----:B------:R-:W-:Y:S04]  /*1190*/  BSSY.RELIABLE B2, `(.L_x_39) ;  /* 0x000000e000027945 */ /* 0x000fe80003800100 */
[----:B------:R-:W-:Y:S05]  /*11a0*/  @P3 BRA `(.L_x_40) ;  /* 0x0000000000243947 */ /* 0x000fea0003800000 */
[----:B---3--:R-:W2:Y:S01]  /*11b0*/  LDS R4, [UR12+0x34] ;  /* 0x0000340cff047984 */ /* 0x008ea20008000800 */
[----:B------:R-:W-:-:S05]  /*11c0*/  IMAD.MOV.U32 R5, RZ, RZ, 0x3f000000 ;  /* 0x3f000000ff057424 */ /* 0x000fca00078e00ff */
[----:B--2---:R-:W-:-:S05]  /*11d0*/  LOP3.LUT R4, R4, 0xff000000, R5, 0xb8, !PT ;  /* 0xff00000004047812 */ /* 0x004fca00078eb805 */
[----:B------:R2:W-:Y:S01]  /*11e0*/  STS [UR12+0x34], R4 ;  /* 0x00003404ff007988 */ /* 0x0005e2000800080c */
[----:B------:R-:W-:Y:S05]  /*11f0*/  @P3 BRA `(.L_x_41) ;  /* 0x00000000001c3947 */ /* 0x000fea0003800000 */
[----:B--2---:R-:W2:Y:S01]  /*1200*/  LDS R4, [UR12+0x38] ;  /* 0x0000380cff047984 */ /* 0x004ea20008000800 */
[----:B------:R-:W-:-:S05]  /*1210*/  IMAD.MOV.U32 R5, RZ, RZ, 0x3f ;  /* 0x0000003fff057424 */ /* 0x000fca00078e00ff */
[----:B--2---:R-:W-:-:S05]  /*1220*/  LOP3.LUT R4, R4, 0xff, R5, 0xb8, !PT ;  /* 0x000000ff04047812 */ /* 0x004fca00078eb805 */
[----:B------:R2:W-:Y:S02]  /*1230*/  STS [UR12+0x38], R4 ;  /* 0x00003804ff007988 */ /* 0x0005e4000800080c */
.L_x_40:
[----:B------:R-:W-:Y:S05]  /*1240*/  @P3 BREAK.RELIABLE B2 ;  /* 0x0000000000023942 */ /* 0x000fea0003800100 */
[----:B------:R-:W-:Y:S05]  /*1250*/  @P3 BRA `(.L_x_42) ;  /* 0x00000000000c3947 */ /* 0x000fea0003800000 */
[----:B------:R2:W-:Y:S02]  /*1260*/  STS [UR12+0x20], R3 ;  /* 0x00002003ff007988 */ /* 0x0005e4000800080c */
.L_x_41:
[----:B------:R-:W-:Y:S05]  /*1270*/  BSYNC.RELIABLE B2 ;  /* 0x0000000000027941 */ /* 0x000fea0003800100 */
.L_x_39:
[----:B------:R2:W-:Y:S02]  /*1280*/  @!P3 STS [UR12+0x24], R2 ;  /* 0x00002402ff00b988 */ /* 0x0005e4000800080c */
.L_x_42:
[----:B------:R-:W-:Y:S05]  /*1290*/  BSYNC.RECONVERGENT B3 ;  /* 0x0000000000037941 */ /* 0x000fea0003800200 */
.L_x_38:
[----:B------:R-:W-:Y:S05]  /*12a0*/  WARPSYNC.ALL ;  /* 0x0000000000007948 */ /* 0x000fea0003800000 */
[----:B------:R-:W-:Y:S01]  /*12b0*/  NOP ;  /* 0x0000000000007918 */ /* 0x000fe20000000000 */
[----:B------:R-:W-:Y:S04]  /*12c0*/  BSSY.RECONVERGENT B3, `(.L_x_43) ;  /* 0x000000e000037945 */ /* 0x000fe80003800200 */
[----:B------:R-:W-:Y:S05]  /*12d0*/  @P3 BRA `(.L_x_44) ;  /* 0x0000000000303947 */ /* 0x000fea0003800000 */
[----:B--2--5:R-:W2:Y:S01]  /*12e0*/  LDS R3, [UR12+0x34] ;  /* 0x0000340cff037984 */ /* 0x024ea20008000800 */
[----:B---3--:R-:W3:Y:S03]  /*12f0*/  LDC.64 R4, c[0x0][0x3b8] ;  /* 0x0000ee00ff047b82 */ /* 0x008ee60000000a00 */
[----:B------:R-:W5:Y:S01]  /*1300*/  LDS R2, [UR12+0x1c] ;  /* 0x00001c0cff027984 */ /* 0x000f620008000800 */
[C---:B---3--:R-:W-:Y:S01]  /*1310*/  SHF.L.U64.HI R5, R4.reuse, 0x1, R5 ;  /* 0x0000000104057819 */ /* 0x048fe20000010205 */
[----:B------:R-:W-:-:S03]  /*1320*/  IMAD.SHL.U32 R4, R4, 0x2, RZ ;  /* 0x0000000204047824 */ /* 0x000fc600078e00ff */
[--C-:B------:R-:W-:Y:S02]  /*1330*/  SHF.R.U32.HI R9, RZ, 0x4, R5.reuse ;  /* 0x00000004ff097819 */ /* 0x100fe40000011605 */
[----:B------:R-:W-:-:S05]  /*1340*/  SHF.R.U64 R4, R4, 0x4, R5 ;  /* 0x0000000404047819 */ /* 0x000fca0000001205 */
[----:B------:R3:W-:Y:S01]  /*1350*/  STS [UR12+0xc], R4 ;  /* 0x00000c04ff007988 */ /* 0x0007e2000800080c */
[----:B--2---:R-:W-:Y:S02]  /*1360*/  LOP3.LUT R3, R3, 0x7, RZ, 0xb8, !PT ;  /* 0x0000000703037812 */ /* 0x004fe400078eb8ff */
[----:B-----5:R-:W-:-:S03]  /*1370*/  LOP3.LUT R2, R2, 0xf, R9, 0xb8, !PT ;  /* 0x0000000f02027812 */ /* 0x020fc600078eb809 */
[----:B------:R3:W-:Y:S04]  /*1380*/  STS [UR12+0x34], R3 ;  /* 0x00003403ff007988 */ /* 0x0007e8000800080c */
[----:B------:R3:W-:Y:S02]  /*1390*/  STS [UR12+0x1c], R2 ;  /* 0x00001c02ff007988 */ /* 0x0007e4000800080c */
.L_x_44:
[----:B------:R-:W-:Y:S05]  /*13a0*/  BSYNC.RECONVERGENT B3 ;  /* 0x0000000000037941 */ /* 0x000fea0003800200 */
.L_x_43:
[----:B------:R-:W-:Y:S04]  /*13b0*/  BSSY.RECONVERGENT B4, `(.L_x_45) ;  /* 0x000001a000047945 */ /* 0x000fe80003800200 */
[----:B------:R-:W-:Y:S04]  /*13c0*/  BSSY.RELIABLE B3, `(.L_x_46) ;  /* 0x0000015000037945 */ /* 0x000fe80003800100 */
[----:B------:R-:W-:Y:S05]  /*13d0*/  @P3 BRA `(.L_x_47) ;  /* 0x0000000000203947 */ /* 0x000fea0003800000 */
[----:B--23--:R-:W2:Y:S02]  /*13e0*/  LDS R2, [UR12+0x34] ;  /* 0x0000340cff027984 */ /* 0x00cea40008000800 */
[----:B--2---:R-:W-:-:S05]  /*13f0*/  LOP3.LUT R2, R2, 0x38, RZ, 0xb8, !PT ;  /* 0x0000003802027812 */ /* 0x004fca00078eb8ff */
[----:B------:R2:W-:Y:S01]  /*1400*/  STS [UR12+0x34], R2 ;  /* 0x00003402ff007988 */ /* 0x0005e2000800080c */
[----:B------:R-:W-:Y:S05]  /*1410*/  @P3 BRA `(.L_x_48) ;  /* 0x0000000000203947 */ /* 0x000fea0003800000 */
[----:B--2---:R-:W2:Y:S01]  /*1420*/  LDS R2, [UR12+0x8] ;  /* 0x0000080cff027984 */ /* 0x004ea20008000800 */
[----:B-----5:R-:W-:-:S05]  /*1430*/  IMAD.MOV.U32 R3, RZ, RZ, 0x780 ;  /* 0x00000780ff037424 */ /* 0x020fca00078e00ff */
[----:B--2---:R-:W-:-:S05]  /*1440*/  LOP3.LUT R2, R2, 0x500, R3, 0xd8, !PT ;  /* 0x0000050002027812 */ /* 0x004fca00078ed803 */
[----:B------:R2:W-:Y:S02]  /*1450*/  STS [UR12+0x8], R2 ;  /* 0x00000802ff007988 */ /* 0x0005e4000800080c */
.L_x_47:
[----:B------:R-:W-:Y:S05]  /*1460*/  @P3 BRA `(.L_x_49) ;  /* 0x0000000000283947 */ /* 0x000fea0003800000 */
[----:B--23--:R-:W2:Y:S02]  /*1470*/  LDS R2, [UR12+0x8] ;  /* 0x0000080cff027984 */ /* 0x00cea40008000800 */
[----:B--2---:R-:W-:-:S05]  /*1480*/  LOP3.LUT R2, R2, 0x1800, RZ, 0xb8, !PT ;  /* 0x0000180002027812 */ /* 0x004fca00078eb8ff */
[----:B------:R3:W-:Y:S02]  /*1490*/  STS [UR12+0x8], R2 ;  /* 0x00000802ff007988 */ /* 0x0007e4000800080c */
.L_x_48:
[----:B------:R-:W-:Y:S05]  /*14a0*/  @P3 BREAK.RELIABLE B3 ;  /* 0x0000000000033942 */ /* 0x000fea0003800100 */
[----:B------:R-:W-:Y:S05]  /*14b0*/  @P3 BRA `(.L_x_50) ;  /* 0x0000000000243947 */ /* 0x000fea0003800000 */
[----:B--23--:R-:W2:Y:S01]  /*14c0*/  LDS R2, [UR12+0x8] ;  /* 0x0000080cff027984 */ /* 0x00cea20008000800 */
[----:B-----5:R-:W-:-:S05]  /*14d0*/  IMAD.MOV.U32 R3, RZ, RZ, 0x6000 ;  /* 0x00006000ff037424 */ /* 0x020fca00078e00ff */
[----:B--2---:R-:W-:-:S04]  /*14e0*/  LOP3.LUT R2, R2, 0x6000, R3, 0xd8, !PT ;  /* 0x0000600002027812 */ /* 0x004fc800078ed803 */
[----:B------:R-:W-:-:S05]  /*14f0*/  LOP3.LUT R2, R2, 0x400000, RZ, 0xb8, !PT ;  /* 0x0040000002027812 */ /* 0x000fca00078eb8ff */
[----:B------:R2:W-:Y:S02]  /*1500*/  STS [UR12+0x8], R2 ;  /* 0x00000802ff007988 */ /* 0x0005e4000800080c */
.L_x_49:
[----:B------:R-:W-:Y:S05]  /*1510*/  BSYNC.RELIABLE B3 ;  /* 0x0000000000037941 */ /* 0x000fea0003800100 */
.L_x_46:
[----:B--23--:R-:W2:Y:S02]  /*1520*/  @!P3 LDS R2, [UR12+0x8] ;  /* 0x0000080cff02b984 */ /* 0x00cea40008000800 */
[----:B--2---:R-:W-:-:S05]  /*1530*/  @!P3 LOP3.LUT R2, R2, 0x8000, RZ, 0xb8, !PT ;  /* 0x000080000202b812 */ /* 0x004fca00078eb8ff */
[----:B------:R2:W-:Y:S02]  /*1540*/  @!P3 STS [UR12+0x8], R2 ;  /* 0x00000802ff00b988 */ /* 0x0005e4000800080c */
.L_x_50:
[----:B------:R-:W-:Y:S05]  /*1550*/  BSYNC.RECONVERGENT B4 ;  /* 0x0000000000047941 */ /* 0x000fea0003800200 */
.L_x_45:
[----:B------:R-:W-:Y:S05]  /*1560*/  WARPSYNC.ALL ;  /* 0x0000000000007948 */ /* 0x000fea0003800000 */
[----:B------:R-:W-:Y:S01]  /*1570*/  NOP ;  /* 0x0000000000007918 */ /* 0x000fe20000000000 */
[----:B------:R-:W-:-:S04]  /*1580*/  UIADD3 UR4, UPT, UPT, UR4, 0x100, URZ ;  /* 0x0000010004047890 */ /* 0x000fc8000fffe0ff */
[----:B------:R-:W-:-:S04]  /*1590*/  UIADD3 UR14, UP0, UPT, UR4, UR14, URZ ;  /* 0x0000000e040e7290 */ /* 0x000fc8000ff1e0ff */
[----:B------:R-:W-:Y:S01]  /*15a0*/  ULEA.HI.X.SX32 UR15, UR4, UR15, 0x1, UP0 ;  /* 0x0000000f040f7291 */ /* 0x000fe200080f0eff */
[----:B------:R-:W-:Y:S11]  /*15b0*/  @P0 BRA `(.L_x_51) ;  /* 0x0000000000300947 */ /* 0x000ff60003800000 */
[----:B--23--:R-:W2:Y:S01]  /*15c0*/  S2R R2, SR_LANEID ;  /* 0x0000000000027919 */ /* 0x00cea20000000000 */
[----:B------:R-:W-:Y:S05]  /*15d0*/  WARPSYNC.ALL ;  /* 0x0000000000007948 */ /* 0x000fea0003800000 */
[----:B------:R-:W-:Y:S01]  /*15e0*/  NOP ;  /* 0x0000000000007918 */ /* 0x000fe20000000000 */
[----:B--2---:R-:W-:-:S05]  /*15f0*/  IMAD.SHL.U32 R4, R2, 0x4, RZ ;  /* 0x0000000402047824 */ /* 0x004fca00078e00ff */
[----:B------:R-:W2:Y:S01]  /*1600*/  LDS R5, [R4+UR12] ;  /* 0x0000000c04057984 */ /* 0x000ea20008000800 */
[----:B------:R-:W-:-:S05]  /*1610*/  IADD3 R2, P1, PT, R4, UR14, RZ ;  /* 0x0000000e04027c10 */ /* 0x000fca000ff3e0ff */
[----:B-----5:R-:W-:-:S05]  /*1620*/  IMAD.X R3, RZ, RZ, UR15, P1 ;  /* 0x0000000fff037e24 */ /* 0x020fca00088e06ff */
[----:B--2---:R2:W3:Y:S01]  /*1630*/  ATOMG.E.EXCH.STRONG.GPU PT, RZ, [R2], R5 ;  /* 0x0000000502ff73a8 */ /* 0x0044e200041ee100 */
[----:B------:R-:W-:-:S04]  /*1640*/  DEPBAR {5,4,3,2,1,0} ;  /* 0x0000003f0000791a */ /* 0x000fc80000000000 */
[----:B------:R-:W5:Y:S02]  /*1650*/  CCTL.E.C.LDCU.IV.DEEP [UR14] ;  /* 0x000000000e007540 */ /* 0x000f640009c08000 */
[----:B-----5:R2:W-:Y:S01]  /*1660*/  UTMACCTL.IV [UR14] ;  /* 0x000000000e0079b9 */ /* 0x0205e20008000000 */
[----:B------:R-:W-:Y:S01]  /*1670*/  NOP ;  /* 0x0000000000007918 */ /* 0x000fe20000000000 */
.L_x_51:
[----:B------:R-:W-:Y:S05]  /*1680*/  @P0 BRA `(.L_x_52) ;  /* 0x00000000000c0947 */ /* 0x000fea0003800000 */
[----:B------:R0:W-:Y:S01]  /*1690*/  UTMACMDFLUSH ;  /* 0x00000000000079b7 */ /* 0x0001e20000000000 */
[----:B------:R-:W-:Y:S05]  /*16a0*/  @P0 BRA `(.L_x_52) ;  /* 0x0000000000040947 */ /* 0x000fea0003800000 */
[----:B------:R-:W-:-:S04]  /*16b0*/  DEPBAR.LE SB0, 0x0 ;  /* 0x000080000000791a */ /* 0x000fc80000000000 */
.L_x_52:
[----:B------:R-:W-:Y:S05]  /*16c0*/  WARPSYNC.ALL ;  /* 0x0000000000007948 */ /* 0x000fea0003800000 */
[----:B------:R-:W-:Y:S01]  /*16d0*/  NOP ;  /* 0x0000000000007918 */ /* 0x000fe20000000000 */
[----:B---3--:R-:W-:Y:S01]  /*16e0*/  BAR.SYNC.DEFER_BLOCKING 0x0 ;  /* 0x0000000000007b1d */ /* 0x008fe20000010000 */
[----:B--2---:R-:W-:Y:S01]  /*16f0*/  SHF.R.U32.HI R2, RZ, 0x5, R0 ;  /* 0x00000005ff027819 */ /* 0x004fe20000011600 */
[----:B------:R-:W-:Y:S01]  /*1700*/  UIADD3 UR10, UPT, UPT, UR12, 0x6010, URZ ;  /* 0x000060100c0a7890 */ /* 0x000fe2000fffe0ff */
[----:B------:R-:W-:Y:S01]  /*1710*/  ISETP.GE.AND P0, PT, R7, 0x1, PT ;  /* 0x000000010700780c */ /* 0x000fe20003f06270 */
[----:B------:R-:W-:Y:S01]  /*1720*/  USHF.L.U32 UR11, UR7, 0x6, URZ ;  /* 0x00000006070b7899 */ /* 0x000fe200080006ff */
[----:B------:R-:W-:Y:S01]  /*1730*/  R2UR UR13, R2 ;  /* 0x00000000020d72ca */ /* 0x000fe200000e0000 */
[----:B------:R-:W-:Y:S01]  /*1740*/  VOTEU.ALL UP0, P3 ;  /* 0x0000000000ff7886 */ /* 0x000fe20001800000 */
[----:B------:R-:W-:Y:S01]  /*1750*/  UMOV UR4, 0x1 ;  /* 0x0000000100047882 */ /* 0x000fe20000000000 */
[----:B------:R-:W-:Y:S01]  /*1760*/  VOTEU.ALL UP1, P3 ;  /* 0x0000000000ff7886 */ /* 0x000fe20001820000 */
[----:B------:R-:W-:Y:S01]  /*1770*/  USHF.L.U32 UR16, UR16, 0x7, URZ ;  /* 0x0000000710107899 */ /* 0x000fe200080006ff */
[----:B------:R-:W-:Y:S01]  /*1780*/  BSSY.RECONVERGENT B4, `(.L_x_53) ;  /* 0x0000018000047945 */ /* 0x000fe20003800200 */
[----:B------:R-:W-:-:S04]  /*1790*/  @!UP0 UIADD3 UR8, UPT, UPT, -UR4, 0x100000, URZ ;  /* 0x0010000004088890 */ /* 0x000fc8000fffe1ff */
[----:B------:R-:W-:Y:S02]  /*17a0*/  @!UP0 USHF.L.U32 UR9, UR8, 0xb, URZ ;  /* 0x0000000b08098899 */ /* 0x000fe400080006ff */
[----:B------:R-:W-:Y:S02]  /*17b0*/  @!UP0 USHF.L.U32 UR8, UR8, 0x1, URZ ;  /* 0x0000000108088899 */ /* 0x000fe400080006ff */
[----:B------:R-:W-:-:S04]  /*17c0*/  @!UP0 UIADD3 UR4, UPT, UPT, -UR4, 0x100000, URZ ;  /* 0x0010000004048890 */ /* 0x000fc8000fffe1ff */
[----:B------:R-:W-:Y:S02]  /*17d0*/  @!UP0 USHF.L.U32 UR5, UR4, 0xb, URZ ;  /* 0x0000000b04058899 */ /* 0x000fe400080006ff */
[----:B------:R-:W-:Y:S01]  /*17e0*/  @!UP0 USHF.L.U32 UR4, UR4, 0x1, URZ ;  /* 0x0000000104048899 */ /* 0x000fe200080006ff */
[----:B------:R-:W-:Y:S01]  /*17f0*/  VOTEU.ALL UP0, P3 ;  /* 0x0000000000ff7886 */ /* 0x000fe20001800000 */
[----:B------:R-:W2:Y:S04]  /*1800*/  FENCE.VIEW.ASYNC.S ;  /* 0x00000000000073c6 */ /* 0x000ea80000000000 */
[----:B--2---:R2:W3:Y:S06]  /*1810*/  @!UP0 SYNCS.EXCH.64 URZ, [UR12+0x6000], UR8 ;  /* 0x006000080cff85b2 */ /* 0x0044ec0008000100 */
[----:B------:R2:W3:Y:S02]  /*1820*/  @!UP1 SYNCS.EXCH.64 URZ, [UR12+0x6010], UR4 ;  /* 0x006010040cff95b2 */ /* 0x0004e40008000100 */
[----:B---3--:R-:W-:Y:S06]  /*1830*/  BAR.SYNC.DEFER_BLOCKING 0x0 ;  /* 0x0000000000007b1d */ /* 0x008fec0000010000 */
[----:B------:R-:W-:Y:S05]  /*1840*/  @P3 BRA `(.L_x_54) ;  /* 0x00000000002c3947 */ /* 0x000fea0003800000 */
[----:B--2---:R-:W-:Y:S02]  /*1850*/  UMOV UR4, 0x1 ;  /* 0x0000000100047882 */ /* 0x004fe40000000000 */
[----:B------:R-:W-:-:S04]  /*1860*/  UIADD3 UR8, UPT, UPT, -UR4, 0x100000, URZ ;  /* 0x0010000004087890 */ /* 0x000fc8000fffe1ff */
[----:B------:R-:W-:Y:S02]  /*1870*/  USHF.L.U32 UR9, UR8, 0xb, URZ ;  /* 0x0000000b08097899 */ /* 0x000fe400080006ff */
[----:B------:R-:W-:Y:S02]  /*1880*/  USHF.L.U32 UR8, UR8, 0x1, URZ ;  /* 0x0000000108087899 */ /* 0x000fe400080006ff */
[----:B------:R-:W-:-:S04]  /*1890*/  UIADD3 UR4, UPT, UPT, -UR4, 0x100000, URZ ;  /* 0x0010000004047890 */ /* 0x000fc8000fffe1ff */
[----:B------:R-:W-:Y:S02]  /*18a0*/  USHF.L.U32 UR5, UR4, 0xb, URZ ;  /* 0x0000000b04057899 */ /* 0x000fe400080006ff */
[----:B------:R-:W-:Y:S01]  /*18b0*/  USHF.L.U32 UR4, UR4, 0x1, URZ ;  /* 0x0000000104047899 */ /* 0x000fe200080006ff */
[----:B------:R-:W2:Y:S03]  /*18c0*/  FENCE.VIEW.ASYNC.S ;  /* 0x00000000000073c6 */ /* 0x000ea60000000000 */
[----:B--2---:R3:W2:Y:S08]  /*18d0*/  SYNCS.EXCH.64 URZ, [UR12+0x6008], UR8 ;  /* 0x006008080cff75b2 */ /* 0x0046b00008000100 */
[----:B------:R3:W4:Y:S02]  /*18e0*/  SYNCS.EXCH.64 URZ, [UR12+0x6018], UR4 ;  /* 0x006018040cff75b2 */ /* 0x0007240008000100 */
[----:B---3--:R-:W-:Y:S01]  /*18f0*/  NOP ;  /* 0x0000000000007918 */ /* 0x008fe20000000000 */
.L_x_54:
[----:B--2---:R-:W-:Y:S05]  /*1900*/  BSYNC.RECONVERGENT B4 ;  /* 0x0000000000047941 */ /* 0x004fea0003800200 */
.L_x_53:
[----:B------:R-:W-:Y:S05]  /*1910*/  @!P0 BRA `(.L_x_55) ;  /* 0x0000000800388947 */ /* 0x000fea0003800000 */
[----:B----4-:R-:W-:Y:S01]  /*1920*/  BAR.SYNC.DEFER_BLOCKING 0x0 ;  /* 0x0000000000007b1d */ /* 0x010fe20000010000 */
[----:B------:R-:W-:Y:S01]  /*1930*/  ELECT P1, URZ, PT ;  /* 0x0000000000ff782f */ /* 0x000fe20003820000 */
[----:B------:R-:W-:Y:S01]  /*1940*/  @!P3 IMAD.MOV.U32 R2, RZ, RZ, 0x3000 ;  /* 0x00003000ff02b424 */ /* 0x000fe200078e00ff */
[----:B------:R-:W-:Y:S02]  /*1950*/  ULOP3.LUT UR6, UR13, 0x1, URZ, 0xc0, !UPT ;  /* 0x000000010d067892 */ /* 0x000fe4000f8ec0ff */
[----:B------:R-:W-:Y:S01]  /*1960*/  ISETP.LT.U32.AND P1, PT, R36, 0x20, P1 ;  /* 0x000000202400780c */ /* 0x000fe20000f21070 */
[----:B------:R-:W-:Y:S02]  /*1970*/  UIADD3 UR4, UPT, UPT, UR12, 0x4000, URZ ;  /* 0x000040000c047890 */ /* 0x000fe4000fffe0ff */
[----:B------:R-:W-:Y:S02]  /*1980*/  ULEA UR28, UR6, UR12, 0xc ;  /* 0x0000000c061c7291 */ /* 0x000fe4000f8e60ff */
[----:B------:R-:W-:Y:S01]  /*1990*/  ULEA UR30, UR6, UR16, 0x6 ;  /* 0x00000010061e7291 */ /* 0x000fe2000f8e30ff */
[----:B------:R-:W-:Y:S01]  /*19a0*/  UMOV UR7, UR11 ;  /* 0x0000000b00077c82 */ /* 0x000fe20008000000 */
[----:B------:R-:W-:-:S04]  /*19b0*/  ELECT P0, URZ, PT ;  /* 0x0000000000ff782f */ /* 0x000fc80003800000 */
[----:B------:R-:W-:Y:S02]  /*19c0*/  ISETP.LT.U32.AND P0, PT, R36, 0x40, P0 ;  /* 0x000000402400780c */ /* 0x000fe40000701070 */
[----:B------:R-:W-:Y:S01]  /*19d0*/  VOTEU.ANY UP0, P1 ;  /* 0x0000000000ff7886 */ /* 0x000fe20000800100 */
[----:B------:R-:W-:-:S04]  /*19e0*/  VOTEU.ANY UP2, P1 ;  /* 0x0000000000ff7886 */ /* 0x000fc80000840100 */
[----:B------:R-:W-:Y:S02]  /*19f0*/  @UP0 UIADD3 UR5, UPT, UPT, UR12, 0x6000, URZ ;  /* 0x000060000c050890 */ /* 0x000fe4000fffe0ff */
[----:B------:R2:W-:Y:S01]  /*1a00*/  @!P3 SYNCS.ARRIVE.TRANS64 RZ, [UR12+0x6000], R2 ;  /* 0x00600002ffffb9a7 */ /* 0x0005e2000800000c */
[----:B------:R-:W-:Y:S01]  /*1a10*/  @UP0 UMOV UR6, URZ ;  /* 0x000000ff00060c82 */ /* 0x000fe20008000000 */
[----:B------:R-:W-:Y:S01]  /*1a20*/  BAR.SYNC.DEFER_BLOCKING 0x0 ;  /* 0x0000000000007b1d */ /* 0x000fe20000010000 */
[----:B------:R-:W-:-:S05]  /*1a30*/  UISETP.NE.U32.AND UP0, UPT, UR13, URZ, UPT ;  /* 0x000000ff0d00728c */ /* 0x000fca000bf05070 */
[----:B------:R-:W-:Y:S01]  /*1a40*/  VOTEU.ANY UP1, P0 ;  /* 0x0000000000ff7886 */ /* 0x000fe20000020100 */
[----:B------:R-:W-:-:S04]  /*1a50*/  VOTEU.ANY UP3, P0 ;  /* 0x0000000000ff7886 */ /* 0x000fc80000060100 */
[----:B------:R-:W-:Y:S01]  /*1a60*/  @UP1 UIADD3 UR29, UPT, UPT, UR12, 0x6000, URZ ;  /* 0x000060000c1d1890 */ /* 0x000fe2000fffe0ff */
[----:B------:R-:W-:Y:S01]  /*1a70*/  @UP1 UMOV UR31, URZ ;  /* 0x000000ff001f1c82 */ /* 0x000fe20008000000 */
[----:B------:R2:W-:Y:S01]  /*1a80*/  @UP2 UTMALDG.2D [UR4], [UR20] ;  /* 0x00000004140025b4 */ /* 0x0005e20008008000 */
[----:B------:R3:W-:Y:S06]  /*1a90*/  MEMBAR.ALL.CTA ;  /* 0x0000000000007992 */ /* 0x0007ec0000008000 */
[----:B---3--:R-:W3:Y:S02]  /*1aa0*/  FENCE.VIEW.ASYNC.S ;  /* 0x00000000000073c6 */ /* 0x008ee40000000000 */
[----:B---3--:R-:W-:Y:S06]  /*1ab0*/  BAR.SYNC.DEFER_BLOCKING 0x0 ;  /* 0x0000000000007b1d */ /* 0x008fec0000010000 */
[----:B------:R2:W-:Y:S02]  /*1ac0*/  @UP3 UTMALDG.2D [UR28], [UR22] ;  /* 0x0000001c160035b4 */ /* 0x0005e40008008000 */
[----:B------:R-:W-:Y:S06]  /*1ad0*/  BAR.SYNC.DEFER_BLOCKING 0x0 ;  /* 0x0000000000007b1d */ /* 0x000fec0000010000 */
[----:B------:R-:W3:Y:S02]  /*1ae0*/  SYNCS.PHASECHK.TRANS64.TRYWAIT P0, [UR12+0x6000], RZ ;  /* 0x006000ffff0075a7 */ /* 0x000ee4000800110c */
[----:B--23--:R-:W-:Y:S05]  /*1af0*/  @!P0 BRA `(.L_x_56) ;  /* 0x0000000c00788947 */ /* 0x00cfea0003800000 */
.L_x_70:
[----:B------:R-:W-:Y:S05]  /*1b00*/  BRA.U UP0, `(.L_x_57) ;  /* 0x0000000100587547 */ /* 0x000fea000b800000 */
[----:B------:R-:W-:Y:S02]  /*1b10*/  USHF.R.U32.HI UR6, URZ, 0x4, UR12 ;  /* 0x00000004ff067899 */ /* 0x000fe4000801160c */
[----:B------:R-:W-:Y:S02]  /*1b20*/  USHF.R.U32.HI UR4, URZ, 0x4, UR4 ;  /* 0x00000004ff047899 */ /* 0x000fe40008011604 */
[----:B------:R-:W-:Y:S02]  /*1b30*/  USGXT.U32 UR6, UR6, 0xe ;  /* 0x0000000e0606789a */ /* 0x000fe40008000000 */
[----:B------:R-:W-:Y:S01]  /*1b40*/  USGXT.U32 UR4, UR4, 0xe ;  /* 0x0000000e0404789a */ /* 0x000fe20008000000 */
[----:B------:R-:W-:Y:S01]  /*1b50*/  UMOV UR18, 0x1000080 ;  /* 0x0100008000127882 */ /* 0x000fe20000000000 */
[----:B------:R-:W-:Y:S01]  /*1b60*/  UMOV UR19, 0x40004040 ;  /* 0x4000404000137882 */ /* 0x000fe20000000000 */
[----:B------:R-:W-:Y:S01]  /*1b70*/  UMOV UR7, URZ ;  /* 0x000000ff00077c82 */ /* 0x000fe20008000000 */
[----:B------:R-:W-:Y:S01]  /*1b80*/  UMOV UR8, 0xfffffffe ;  /* 0xfffffffe00087882 */ /* 0x000fe20000000000 */
[----:B------:R-:W-:Y:S01]  /*1b90*/  UMOV UR9, 0x7fffbfdf ;  /* 0x7fffbfdf00097882 */ /* 0x000fe20000000000 */
[----:B------:R-:W-:Y:S01]  /*1ba0*/  UMOV UR5, URZ ;  /* 0x000000ff00057c82 */ /* 0x000fe20008000000 */
[----:B------:R-:W-:-:S02]  /*1bb0*/  UIADD3.64 UR18, UPT, UPT, UR6, UR18, URZ ;  /* 0x0000001206127297 */ /* 0x000fc4000fffe0ff */
[----:B------:R-:W-:Y:S02]  /*1bc0*/  ULOP3.LUT UR6, UR6, 0x1000000, URZ, 0xfc, !UPT ;  /* 0x0100000006067892 */ /* 0x000fe4000f8efcff */
[----:B------:R-:W-:Y:S01]  /*1bd0*/  UIADD3.64 UR8, UPT, UPT, UR4, -UR8, URZ ;  /* 0x8000000804087297 */ /* 0x000fe2000fffe0ff */
[----:B------:R-:W-:Y:S01]  /*1be0*/  UMOV UR26, 0x0 ;  /* 0x00000000001a7882 */ /* 0x000fe20000000000 */
[----:B------:R-:W-:Y:S01]  /*1bf0*/  UMOV UR27, 0x4210490 ;  /* 0x04210490001b7882 */ /* 0x000fe20000000000 */
[----:B------:R-:W-:Y:S01]  /*1c00*/  UMOV UR5, 0x80004020 ;  /* 0x8000402000057882 */ /* 0x000fe20000000000 */
[----:B------:R-:W-:Y:S01]  /*1c10*/  UMOV UR7, 0x40004040 ;  /* 0x4000404000077882 */ /* 0x000fe20000000000 */
[----:B------:R-:W-:Y:S01]  /*1c20*/  UMOV UR28, 0x0 ;  /* 0x00000000001c7882 */ /* 0x000fe20000000000 */
[----:B------:R-:W-:Y:S01]  /*1c30*/  UMOV UR29, 0x4210490 ;  /* 0x04210490001d7882 */ /* 0x000fe20000000000 */
[----:B------:R2:W-:Y:S02]  /*1c40*/  UTCHMMA gdesc[UR4], gdesc[UR6], tmem[UR24], tmem[UR26], idesc[UR27], !UPT ;  /* 0x00ff1a06040075ea */ /* 0x0005e4000f800018 */
[----:B------:R2:W-:Y:S01]  /*1c50*/  UTCHMMA gdesc[UR8], gdesc[UR18], tmem[UR24], tmem[UR28], idesc[UR29], UPT ;  /* 0x00ff1c12080075ea */ /* 0x0005e2000b800018 */
[----:B------:R-:W-:-:S02]  /*1c60*/  NOP ;  /* 0x0000000000007918 */ /* 0x000fc40000000000 */
.L_x_57:
[----:B------:R-:W-:Y:S01]  /*1c70*/  ELECT P0, URZ, PT ;  /* 0x0000000000ff782f */ /* 0x000fe20003800000 */
[----:B--2---:R-:W-:Y:S01]  /*1c80*/  UMOV UR4, UR10 ;  /* 0x0000000a00047c82 */ /* 0x004fe20008000000 */
[----:B------:R-:W-:Y:S02]  /*1c90*/  UMOV UR5, URZ ;  /* 0x000000ff00057c82 */ /* 0x000fe40008000000 */
[----:B------:R-:W-:-:S13]  /*1ca0*/  ISETP.LT.U32.AND P0, PT, R36, 0x20, P0 ;  /* 0x000000202400780c */ /* 0x000fda0000701070 */
[----:B------:R-:W-:Y:S01]  /*1cb0*/  VOTEU.ANY UP0, P0 ;  /* 0x0000000000ff7886 */ /* 0x000fe20000000100 */
[----:B------:R-:W-:Y:S01]  /*1cc0*/  VOTEU.ANY UP1, P0 ;  /* 0x0000000000ff7886 */ /* 0x000fe20000020100 */
[----:B------:R-:W-:-:S03]  /*1cd0*/  ISETP.GE.U32.AND P0, PT, R7, 0x21, PT ;  /* 0x000000210700780c */ /* 0x000fc60003f06070 */
[----:B------:R-:W-:Y:S02]  /*1ce0*/  @UP0 UMOV UR4, UR4 ;  /* 0x0000000400040c82 */ /* 0x000fe40008000000 */
[----:B------:R2:W-:Y:S01]  /*1cf0*/  @UP1 UTCBAR [UR4], URZ ;  /* 0x000000ff040013e9 */ /* 0x0005e200080000ff */
[----:B------:R-:W-:Y:S06]  /*1d00*/  BAR.SYNC.DEFER_BLOCKING 0x0 ;  /* 0x0000000000007b1d */ /* 0x000fec0000010000 */
[----:B------:R-:W3:Y:S02]  /*1d10*/  SYNCS.PHASECHK.TRANS64.TRYWAIT P1, [UR12+0x6010], RZ ;  /* 0x006010ffff0075a7 */ /* 0x000ee4000802110c */
[----:B--23--:R-:W-:Y:S05]  /*1d20*/  @!P1 BRA `(.L_x_58) ;  /* 0x0000000800f89947 */ /* 0x00cfea0003800000 */
.L_x_71:
[----:B------:R-:W-:Y:S01]  /*1d30*/  IMAD.MOV.U32 R2, RZ, RZ, RZ ;  /* 0x000000ffff027224 */ /* 0x000fe200078e00ff */
[----:B------:R-:W-:Y:S06]  /*1d40*/  @!P0 BRA `(.L_x_55) ;  /* 0x00000004002c8947 */ /* 0x000fec0003800000 */
[----:B------:R-:W2:Y:S01]  /*1d50*/  LDCU UR19, c[0x0][0x3a0] ;  /* 0x00007400ff1377ac */ /* 0x000ea20008000800 */
[----:B------:R-:W-:Y:S01]  /*1d60*/  UMOV UR17, 0x1 ;  /* 0x0000000100117882 */ /* 0x000fe20000000000 */
[----:B------:R-:W-:-:S05]  /*1d70*/  UMOV UR10, 0x20 ;  /* 0x00000020000a7882 */ /* 0x000fca0000000000 */
.L_x_62:
[----:B------:R-:W-:Y:S01]  /*1d80*/  BAR.SYNC.DEFER_BLOCKING 0x0 ;  /* 0x0000000000007b1d */ /* 0x000fe20000010000 */
[----:B------:R-:W-:Y:S01]  /*1d90*/  ULEA UR18, UR17, UR12, 0x3 ;  /* 0x0000000c11127291 */ /* 0x000fe2000f8e18ff */
[----:B-----5:R-:W-:Y:S01]  /*1da0*/  @!P3 IMAD.MOV.U32 R3, RZ, RZ, 0x3000 ;  /* 0x00003000ff03b424 */ /* 0x020fe200078e00ff */
[----:B------:R-:W-:Y:S01]  /*1db0*/  ELECT P1, URZ, PT ;  /* 0x0000000000ff782f */ /* 0x000fe20003820000 */
[----:B------:R-:W-:-:S03]  /*1dc0*/  ULEA UR8, UR17, UR12, 0xc ;  /* 0x0000000c11087291 */ /* 0x000fc6000f8e60ff */
[----:B------:R-:W-:Y:S02]  /*1dd0*/  ISETP.LT.U32.AND P1, PT, R36, 0x20, P1 ;  /* 0x000000202400780c */ /* 0x000fe40000f21070 */
[----:B------:R-:W-:Y:S01]  /*1de0*/  ELECT P0, URZ, PT ;  /* 0x0000000000ff782f */ /* 0x000fe20003800000 */
[----:B------:R-:W-:-:S03]  /*1df0*/  UIADD3 UR8, UPT, UPT, UR8, 0x4000, URZ ;  /* 0x0000400008087890 */ /* 0x000fc6000fffe0ff */
[----:B------:R-:W-:Y:S01]  /*1e00*/  ISETP.LT.U32.AND P0, PT, R36, 0x40, P0 ;  /* 0x000000402400780c */ /* 0x000fe20000701070 */
[----:B------:R-:W-:Y:S02]  /*1e10*/  ULEA UR4, UR17, UR12, 0xd ;  /* 0x0000000c11047291 */ /* 0x000fe4000f8e68ff */
[----:B------:R-:W-:Y:S01]  /*1e20*/  ULOP3.LUT UR5, UR13, 0x1, URZ, 0xc0, !UPT ;  /* 0x000000010d057892 */ /* 0x000fe2000f8ec0ff */
[----:B------:R-:W-:-:S03]  /*1e30*/  UMOV UR31, UR10 ;  /* 0x0000000a001f7c82 */ /* 0x000fc60008000000 */
[----:B------:R-:W-:Y:S01]  /*1e40*/  ULEA UR28, UR5, UR4, 0xc ;  /* 0x00000004051c7291 */ /* 0x000fe2000f8e60ff */
[----:B------:R-:W-:Y:S01]  /*1e50*/  VOTEU.ANY UP0, P1 ;  /* 0x0000000000ff7886 */ /* 0x000fe20000800100 */
[----:B------:R-:W-:Y:S01]  /*1e60*/  ULEA UR30, UR5, UR16, 0x6 ;  /* 0x00000010051e7291 */ /* 0x000fe2000f8e30ff */
[----:B------:R3:W-:Y:S03]  /*1e70*/  @!P3 SYNCS.ARRIVE.TRANS64 RZ, [UR18+0x6000], R3 ;  /* 0x00600003ffffb9a7 */ /* 0x0007e60008000012 */
[----:B------:R-:W-:Y:S01]  /*1e80*/  VOTEU.ANY UP1, P0 ;  /* 0x0000000000ff7886 */ /* 0x000fe20000020100 */
[----:B------:R-:W-:Y:S01]  /*1e90*/  @UP0 UIADD3 UR9, UPT, UPT, UR18, 0x6000, URZ ;  /* 0x0000600012090890 */ /* 0x000fe2000fffe0ff */
[----:B------:R-:W-:Y:S01]  /*1ea0*/  VOTEU.ANY UP0, P1 ;  /* 0x0000000000ff7886 */ /* 0x000fe20000800100 */
[----:B------:R-:W-:Y:S02]  /*1eb0*/  BAR.SYNC.DEFER_BLOCKING 0x0 ;  /* 0x0000000000007b1d */ /* 0x000fe40000010000 */
[----:B------:R-:W-:Y:S01]  /*1ec0*/  @UP1 UIADD3 UR29, UPT, UPT, UR18, 0x6000, URZ ;  /* 0x00006000121d1890 */ /* 0x000fe2000fffe0ff */
[----:B---3--:R-:W-:-:S03]  /*1ed0*/  IMAD.U32 R3, R2, -0x80000000, RZ ;  /* 0x8000000002037824 */ /* 0x008fc600078e00ff */
[----:B------:R-:W-:Y:S01]  /*1ee0*/  VOTEU.ANY UP1, P0 ;  /* 0x0000000000ff7886 */ /* 0x000fe20000020100 */
[----:B------:R3:W-:Y:S01]  /*1ef0*/  @UP0 UTMALDG.2D [UR8], [UR20] ;  /* 0x00000008140005b4 */ /* 0x0007e20008008000 */
[----:B------:R-:W-:Y:S01]  /*1f00*/  UISETP.NE.U32.AND UP0, UPT, UR13, URZ, UPT ;  /* 0x000000ff0d00728c */ /* 0x000fe2000bf05070 */
[----:B------:R4:W-:Y:S06]  /*1f10*/  MEMBAR.ALL.CTA ;  /* 0x0000000000007992 */ /* 0x0009ec0000008000 */
[----:B----4-:R-:W4:Y:S02]  /*1f20*/  FENCE.VIEW.ASYNC.S ;  /* 0x00000000000073c6 */ /* 0x010f240000000000 */
[----:B----4-:R-:W-:Y:S06]  /*1f30*/  BAR.SYNC.DEFER_BLOCKING 0x0 ;  /* 0x0000000000007b1d */ /* 0x010fec0000010000 */
[----:B------:R3:W-:Y:S02]  /*1f40*/  @UP1 UTMALDG.2D [UR28], [UR22] ;  /* 0x0000001c160015b4 */ /* 0x0007e40008008000 */
[----:B------:R-:W-:Y:S06]  /*1f50*/  BAR.SYNC.DEFER_BLOCKING 0x0 ;  /* 0x0000000000007b1d */ /* 0x000fec0000010000 */
[----:B------:R-:W4:Y:S02]  /*1f60*/  SYNCS.PHASECHK.TRANS64.TRYWAIT P0, [UR18+0x6000], R3 ;  /* 0x00600003ff0075a7 */ /* 0x000f240008001112 */
[----:B---34-:R-:W-:Y:S05]  /*1f70*/  @!P0 BRA `(.L_x_59) ;  /* 0x0000000800708947 */ /* 0x018fea0003800000 */
.L_x_72:
[----:B------:R-:W-:Y:S05]  /*1f80*/  BRA.U UP0, `(.L_x_60) ;  /* 0x0000000100507547 */ /* 0x000fea000b800000 */
[----:B------:R-:W-:Y:S02]  /*1f90*/  USHF.R.U32.HI UR6, URZ, 0x4, UR8 ;  /* 0x00000004ff067899 */ /* 0x000fe40008011608 */
[----:B------:R-:W-:Y:S02]  /*1fa0*/  USHF.R.U32.HI UR8, URZ, 0x4, UR4 ;  /* 0x00000004ff087899 */ /* 0x000fe40008011604 */
[----:B------:R-:W-:Y:S02]  /*1fb0*/  USGXT.U32 UR6, UR6, 0xe ;  /* 0x0000000e0606789a */ /* 0x000fe40008000000 */
[----:B------:R-:W-:Y:S02]  /*1fc0*/  USGXT.U32 UR8, UR8, 0xe ;  /* 0x0000000e0808789a */ /* 0x000fe40008000000 */
[----:B------:R-:W-:Y:S02]  /*1fd0*/  UIADD3 UR26, UP0, UPT, UR6, 0x2, URZ ;  /* 0x00000002061a7890 */ /* 0x000fe4000ff1e0ff */
[----:B------:R-:W-:Y:S01]  /*1fe0*/  UIADD3 UR28, UP1, UPT, UR8, 0x1000080, URZ ;  /* 0x01000080081c7890 */ /* 0x000fe2000ff3e0ff */
[----:B------:R-:W-:Y:S01]  /*1ff0*/  UMOV UR4, URZ ;  /* 0x000000ff00047c82 */ /* 0x000fe20008000000 */
[----:B------:R-:W-:Y:S01]  /*2000*/  UMOV UR5, URZ ;  /* 0x000000ff00057c82 */ /* 0x000fe20008000000 */
[----:B------:R-:W-:-:S02]  /*2010*/  ULOP3.LUT UR8, UR8, 0x1000000, URZ, 0xfc, !UPT ;  /* 0x0100000008087892 */ /* 0x000fc4000f8efcff */
[----:B------:R-:W-:Y:S02]  /*2020*/  UIADD3.X UR27, UPT, UPT, UR4, -0x7fffbfe0, URZ, UP0, !UPT ;  /* 0x80004020041b7890 */ /* 0x000fe400087fe4ff */
[----:B------:R-:W-:Y:S01]  /*2030*/  UIADD3.X UR29, UPT, UPT, UR5, 0x40004040, URZ, UP1, !UPT ;  /* 0x40004040051d7890 */ /* 0x000fe20008ffe4ff */
[----:B------:R-:W-:Y:S01]  /*2040*/  UMOV UR30, 0x0 ;  /* 0x00000000001e7882 */ /* 0x000fe20000000000 */
[----:B------:R-:W-:Y:S01]  /*2050*/  UMOV UR31, 0x4210490 ;  /* 0x04210490001f7882 */ /* 0x000fe20000000000 */
[----:B------:R-:W-:Y:S01]  /*2060*/  UMOV UR7, 0x80004020 ;  /* 0x8000402000077882 */ /* 0x000fe20000000000 */
[----:B------:R-:W-:Y:S01]  /*2070*/  UMOV UR9, 0x40004040 ;  /* 0x4000404000097882 */ /* 0x000fe20000000000 */
[----:B------:R-:W-:Y:S01]  /*2080*/  UMOV UR4, 0x0 ;  /* 0x0000000000047882 */ /* 0x000fe20000000000 */
[----:B------:R-:W-:Y:S01]  /*2090*/  UMOV UR5, 0x4210490 ;  /* 0x0421049000057882 */ /* 0x000fe20000000000 */
[----:B------:R3:W-:Y:S02]  /*20a0*/  UTCHMMA gdesc[UR6], gdesc[UR8], tmem[UR24], tmem[UR30], idesc[UR31], UPT ;  /* 0x00ff1e08060075ea */ /* 0x0007e4000b800018 */
[----:B------:R3:W-:Y:S01]  /*20b0*/  UTCHMMA gdesc[UR26], gdesc[UR28], tmem[UR24], tmem[UR4], idesc[UR5], UPT ;  /* 0x00ff041c1a0075ea */ /* 0x0007e2000b800018 */
[----:B------:R-:W-:-:S02]  /*20c0*/  NOP ;  /* 0x0000000000007918 */ /* 0x000fc40000000000 */
.L_x_60:
[----:B------:R-:W-:Y:S01]  /*20d0*/  ELECT P0, URZ, PT ;  /* 0x0000000000ff782f */ /* 0x000fe20003800000 */
[----:B---3--:R-:W-:-:S03]  /*20e0*/  UIADD3 UR4, UPT, UPT, UR18, 0x6010, URZ ;  /* 0x0000601012047890 */ /* 0x008fc6000fffe0ff */
[----:B------:R-:W-:Y:S01]  /*20f0*/  ISETP.LT.U32.AND P0, PT, R36, 0x20, P0 ;  /* 0x000000202400780c */ /* 0x000fe20000701070 */
[----:B------:R-:W-:-:S12]  /*2100*/  UMOV UR5, URZ ;  /* 0x000000ff00057c82 */ /* 0x000fd80008000000 */
[----:B------:R-:W-:Y:S01]  /*2110*/  VOTEU.ANY UP0, P0 ;  /* 0x0000000000ff7886 */ /* 0x000fe20000000100 */
[----:B------:R-:W-:-:S04]  /*2120*/  VOTEU.ANY UP1, P0 ;  /* 0x0000000000ff7886 */ /* 0x000fc80000020100 */
[----:B------:R-:W-:Y:S02]  /*2130*/  @UP0 UMOV UR4, UR4 ;  /* 0x0000000400040c82 */ /* 0x000fe40008000000 */
[----:B------:R3:W-:Y:S01]  /*2140*/  @UP1 UTCBAR [UR4], URZ ;  /* 0x000000ff040013e9 */ /* 0x0007e200080000ff */
[----:B------:R-:W-:Y:S06]  /*2150*/  BAR.SYNC.DEFER_BLOCKING 0x0 ;  /* 0x0000000000007b1d */ /* 0x000fec0000010000 */
[----:B------:R-:W4:Y:S02]  /*2160*/  SYNCS.PHASECHK.TRANS64.TRYWAIT P0, [UR18+0x6010], R3 ;  /* 0x00601003ff0075a7 */ /* 0x000f240008001112 */
[----:B---34-:R-:W-:Y:S05]  /*2170*/  @!P0 BRA `(.L_x_61) ;  /* 0x0000000400fc8947 */ /* 0x018fea0003800000 */
.L_x_73:
[----:B------:R-:W-:Y:S02]  /*2180*/  UIADD3 UR17, UPT, UPT, UR17, 0x1, URZ ;  /* 0x0000000111117890 */ /* 0x000fe4000fffe0ff */
[----:B------:R-:W-:Y:S02]  /*2190*/  UIADD3 UR10, UPT, UPT, UR10, 0x20, URZ ;  /* 0x000000200a0a7890 */ /* 0x000fe4000fffe0ff */
[----:B------:R-:W-:-:S04]  /*21a0*/  UISETP.NE.U32.AND UP0, UPT, UR17, 0x2, UPT ;  /* 0x000000021100788c */ /* 0x000fc8000bf05070 */
[----:B------:R-:W-:Y:S02]  /*21b0*/  USEL UR17, UR17, URZ, UP0 ;  /* 0x000000ff11117287 */ /* 0x000fe40008000000 */
[----:B------:R-:W-:Y:S02]  /*21c0*/  USEL UR4, URZ, 0x1, UP0 ;  /* 0x00000001ff047887 */ /* 0x000fe40008000000 */
[----:B--2---:R-:W-:-:S04]  /*21d0*/  UISETP.GE.AND UP0, UPT, UR10, UR19, UPT ;  /* 0x000000130a00728c */ /* 0x004fc8000bf06270 */
[----:B------:R-:W-:-:S05]  /*21e0*/  LOP3.LUT R2, R2, UR4, RZ, 0x3c, !PT ;  /* 0x0000000402027c12 */ /* 0x000fca000f8e3cff */
[----:B------:R-:W-:Y:S05]  /*21f0*/  BRA.U !UP0, `(.L_x_62) ;  /* 0xfffffff908e07547 */ /* 0x000fea000b83ffff */
.L_x_55:
[----:B----4-:R-:W-:Y:S01]  /*2200*/  BAR.SYNC.DEFER_BLOCKING 0x0 ;  /* 0x0000000000007b1d */ /* 0x010fe20000010000 */
[----:B------:R-:W-:-:S05]  /*2210*/  IMAD.SHL.U32 R2, R0, 0x40, RZ ;  /* 0x0000004000027824 */ /* 0x000fca00078e00ff */
[----:B------:R-:W-:Y:S04]  /*2220*/  BSSY.RECONVERGENT B4, `(.L_x_63) ;  /* 0x0000004000047945 */ /* 0x000fe80003800200 */
[----:B------:R-:W-:Y:S05]  /*2230*/  @P3 BRA `(.L_x_64) ;  /* 0x0000000000083947 */ /* 0x000fea0003800000 */
[----:B------:R-:W2:Y:S02]  /*2240*/  SYNCS.CCTL.IV [UR12+0x6000] ;  /* 0x00600000ff0079b1 */ /* 0x000ea4000800000c */
[----:B--2---:R-:W2:Y:S02]  /*2250*/  SYNCS.CCTL.IV [UR12+0x6010] ;  /* 0x00601000ff0079b1 */ /* 0x004ea4000800000c */
.L_x_64:
[----:B------:R-:W-:Y:S05]  /*2260*/  BSYNC.RECONVERGENT B4 ;  /* 0x0000000000047941 */ /* 0x000fea0003800200 */
.L_x_63:
[----:B--2---:R-:W-:Y:S06]  /*2270*/  BAR.SYNC.DEFER_BLOCKING 0x0 ;  /* 0x0000000000007b1d */ /* 0x004fec0000010000 */
[----:B------:R-:W-:Y:S04]  /*2280*/  BSSY.RECONVERGENT B4, `(.L_x_65) ;  /* 0x0000004000047945 */ /* 0x000fe80003800200 */
[----:B------:R-:W-:Y:S05]  /*2290*/  @P3 BRA `(.L_x_66) ;  /* 0x0000000000083947 */ /* 0x000fea0003800000 */
[----:B------:R-:W2:Y:S02]  /*22a0*/  SYNCS.CCTL.IV [UR12+0x6008] ;  /* 0x00600800ff0079b1 */ /* 0x000ea4000800000c */
[----:B--2---:R-:W2:Y:S02]  /*22b0*/  SYNCS.CCTL.IV [UR12+0x6018] ;  /* 0x00601800ff0079b1 */ /* 0x004ea4000800000c */
.L_x_66:
[----:B------:R-:W-:Y:S05]  /*22c0*/  BSYNC.RECONVERGENT B4 ;  /* 0x0000000000047941 */ /* 0x000fea0003800200 */
.L_x_65:
[----:B------:R-:W-:Y:S01]  /*22d0*/  USHF.L.U32 UR4, UR13, 0x15, URZ ;  /* 0x000000150d047899 */ /* 0x000fe200080006ff */
[----:B-----5:R-:W-:Y:S01]  /*22e0*/  IMAD.SHL.U32 R3, R0, 0x10, RZ ;  /* 0x0000001000037824 */ /* 0x020fe200078e00ff */
[----:B------:R-:W-:Y:S01]  /*22f0*/  USHF.L.U32 UR5, UR13, 0x4, URZ ;  /* 0x000000040d057899 */ /* 0x000fe200080006ff */
[----:B------:R-:W-:Y:S01]  /*2300*/  LOP3.LUT R2, R2, 0x3800, RZ, 0xc0, !PT ;  /* 0x0000380002027812 */ /* 0x000fe200078ec0ff */
[----:B------:R-:W-:Y:S02]  /*2310*/  ULOP3.LUT UR4, UR4, 0x600000, URZ, 0xc0, !UPT ;  /* 0x0060000004047892 */ /* 0x000fe4000f8ec0ff */
[----:B------:R-:W-:Y:S01]  /*2320*/  ULOP3.LUT UR5, UR5, 0x40, URZ, 0xc0, !UPT ;  /* 0x0000004005057892 */ /* 0x000fe2000f8ec0ff */
[----:B------:R-:W-:Y:S01]  /*2330*/  LOP3.LUT R3, R2, 0x70, R3, 0xf8, !PT ;  /* 0x0000007002037812 */ /* 0x000fe200078ef803 */
[C---:B------:R-:W-:Y:S01]  /*2340*/  IMAD.SHL.U32 R2, R0.reuse, 0x4, RZ ;  /* 0x0000000400027824 */ /* 0x040fe200078e00ff */
[----:B------:R-:W-:Y:S01]  /*2350*/  ELECT P0, URZ, PT ;  /* 0x0000000000ff782f */ /* 0x000fe20003800000 */
[----:B------:R-:W-:Y:S01]  /*2360*/  IMAD.SHL.U32 R0, R0, 0x80, RZ ;  /* 0x0000008000007824 */ /* 0x000fe200078e00ff */
[----:B------:R-:W-:-:S02]  /*2370*/  UIADD3 UR4, UPT, UPT, UR5, UR4, UR24 ;  /* 0x0000000405047290 */ /* 0x000fc4000fffe018 */
[----:B------:R-:W-:Y:S01]  /*2380*/  LOP3.LUT R3, R3, 0x40, R2, 0x78, !PT ;  /* 0x0000004003037812 */ /* 0x000fe200078e7802 */
[----:B------:R-:W-:Y:S01]  /*2390*/  ULOP3.LUT UR13, UR13, 0x1, URZ, 0xc0, !UPT ;  /* 0x000000010d0d7892 */ /* 0x000fe2000f8ec0ff */
[----:B------:R-:W-:Y:S01]  /*23a0*/  ISETP.LT.U32.AND P0, PT, R36, 0x40, P0 ;  /* 0x000000402400780c */ /* 0x000fe20000701070 */
[----:B------:R-:W-:Y:S01]  /*23b0*/  UMOV UR6, UR11 ;  /* 0x0000000b00067c82 */ /* 0x000fe20008000000 */
[----:B------:R-:W-:Y:S01]  /*23c0*/  LOP3.LUT R0, R3, 0x780, R0, 0xf8, !PT ;  /* 0x0000078003007812 */ /* 0x000fe200078ef800 */
[----:B------:R-:W-:Y:S02]  /*23d0*/  ULEA UR5, UR13, UR16, 0x6 ;  /* 0x000000100d057291 */ /* 0x000fe4000f8e30ff */
[----:B------:R-:W-:Y:S01]  /*23e0*/  LDTM.16dp32bit_t0_t15.x32 R4, tmem[UR4] ;  /* 0x00000004000479ee */ /* 0x000fe20008a80000 */
[----:B------:R-:W3:Y:S01]  /*23f0*/  LDTM.16dp32bit_t16_t31.x32 R4, tmem[UR4+0x20] ;  /* 0x00002004000479ee */ /* 0x000ee20008aa0000 */
[C---:B------:R-:W-:Y:S01]  /*2400*/  LOP3.LUT R2, R0.reuse, 0x10, RZ, 0x3c, !PT ;  /* 0x0000001000027812 */ /* 0x040fe200078e3cff */
[----:B------:R-:W-:Y:S01]  /*2410*/  NOP ;  /* 0x0000000000007918 */ /* 0x000fe20000000000 */
[----:B------:R-:W-:Y:S01]  /*2420*/  LOP3.LUT R3, R0, 0x20, RZ, 0x3c, !PT ;  /* 0x0000002000037812 */ /* 0x000fe200078e3cff */
[----:B------:R-:W-:-:S03]  /*2430*/  ULEA UR4, UR13, UR12, 0xd ;  /* 0x0000000c0d047291 */ /* 0x000fc6000f8e68ff */
[----:B---3--:R-:W-:Y:S01]  /*2440*/  VOTEU.ANY UP1, P0 ;  /* 0x0000000000ff7886 */ /* 0x008fe20000020100 */
[----:B------:R-:W-:Y:S01]  /*2450*/  VOTEU.ANY UP0, P0 ;  /* 0x0000000000ff7886 */ /* 0x000fe20000000100 */
[----:B------:R-:W-:Y:S02]  /*2460*/  F2FP.BF16.F32.PACK_AB R4, R5, R4 ;  /* 0x000000040504723e */ /* 0x000fe400000010ff */
[----:B------:R-:W-:Y:S02]  /*2470*/  F2FP.BF16.F32.PACK_AB R5, R7, R6 ;  /* 0x000000060705723e */ /* 0x000fe400000010ff */
[----:B------:R-:W-:Y:S02]  /*2480*/  F2FP.BF16.F32.PACK_AB R12, R13, R12 ;  /* 0x0000000c0d0c723e */ /* 0x000fe400000010ff */
[----:B------:R-:W-:Y:S02]  /*2490*/  F2FP.BF16.F32.PACK_AB R6, R9, R8 ;  /* 0x000000080906723e */ /* 0x000fe400000010ff */
[----:B------:R-:W-:-:S02]  /*24a0*/  F2FP.BF16.F32.PACK_AB R7, R11, R10 ;  /* 0x0000000a0b07723e */ /* 0x000fc400000010ff */
[----:B------:R-:W-:Y:S02]  /*24b0*/  F2FP.BF16.F32.PACK_AB R13, R15, R14 ;  /* 0x0000000e0f0d723e */ /* 0x000fe400000010ff */
[----:B------:R-:W-:Y:S01]  /*24c0*/  F2FP.BF16.F32.PACK_AB R20, R21, R20 ;  /* 0x000000141514723e */ /* 0x000fe200000010ff */
[----:B--2---:R2:W-:Y:S01]  /*24d0*/  STS.128 [R0+UR12], R4 ;  /* 0x0000000400007988 */ /* 0x0045e20008000c0c */
[----:B------:R-:W-:Y:S02]  /*24e0*/  F2FP.BF16.F32.PACK_AB R14, R17, R16 ;  /* 0x00000010110e723e */ /* 0x000fe400000010ff */
[----:B------:R-:W-:Y:S02]  /*24f0*/  F2FP.BF16.F32.PACK_AB R15, R19, R18 ;  /* 0x00000012130f723e */ /* 0x000fe400000010ff */
[----:B------:R-:W-:Y:S02]  /*2500*/  F2FP.BF16.F32.PACK_AB R21, R23, R22 ;  /* 0x000000161715723e */ /* 0x000fe400000010ff */
[----:B------:R-:W-:Y:S01]  /*2510*/  F2FP.BF16.F32.PACK_AB R28, R29, R28 ;  /* 0x0000001c1d1c723e */ /* 0x000fe200000010ff */
[----:B------:R2:W-:Y:S01]  /*2520*/  STS.128 [R2+UR12], R12 ;  /* 0x0000000c02007988 */ /* 0x0005e20008000c0c */
[----:B------:R-:W-:-:S02]  /*2530*/  F2FP.BF16.F32.PACK_AB R22, R25, R24 ;  /* 0x000000181916723e */ /* 0x000fc400000010ff */
[----:B------:R-:W-:Y:S02]  /*2540*/  F2FP.BF16.F32.PACK_AB R23, R27, R26 ;  /* 0x0000001a1b17723e */ /* 0x000fe400000010ff */
[----:B------:R-:W-:Y:S02]  /*2550*/  F2FP.BF16.F32.PACK_AB R29, R31, R30 ;  /* 0x0000001e1f1d723e */ /* 0x000fe400000010ff */
[----:B------:R-:W-:Y:S01]  /*2560*/  F2FP.BF16.F32.PACK_AB R30, R33, R32 ;  /* 0x00000020211e723e */ /* 0x000fe200000010ff */
[----:B------:R2:W-:Y:S01]  /*2570*/  STS.128 [R3+UR12], R20 ;  /* 0x0000001403007988 */ /* 0x0005e20008000c0c */
[----:B------:R-:W-:Y:S02]  /*2580*/  F2FP.BF16.F32.PACK_AB R31, R35, R34 ;  /* 0x00000022231f723e */ /* 0x000fe400000010ff */
[----:B------:R-:W-:-:S05]  /*2590*/  LOP3.LUT R8, R0, 0x30, RZ, 0x3c, !PT ;  /* 0x0000003000087812 */ /* 0x000fca00078e3cff */
[----:B------:R2:W-:Y:S01]  /*25a0*/  STS.128 [R8+UR12], R28 ;  /* 0x0000001c08007988 */ /* 0x0005e20008000c0c */
[----:B------:R3:W-:Y:S06]  /*25b0*/  MEMBAR.ALL.CTA ;  /* 0x0000000000007992 */ /* 0x0007ec0000008000 */
[----:B---3--:R-:W3:Y:S02]  /*25c0*/  FENCE.VIEW.ASYNC.S ;  /* 0x00000000000073c6 */ /* 0x008ee40000000000 */
[----:B---3--:R-:W-:Y:S06]  /*25d0*/  BAR.SYNC.DEFER_BLOCKING 0x0 ;  /* 0x0000000000007b1d */ /* 0x008fec0000010000 */
[----:B------:R2:W-:Y:S01]  /*25e0*/  @UP1 UTMASTG.2D [UR4], [UR14] ;  /* 0x000000040e0013b5 */ /* 0x0005e20008008000 */
[----:B------:R0:W-:Y:S01]  /*25f0*/  UTMACMDFLUSH ;  /* 0x00000000000079b7 */ /* 0x0001e20000000000 */
[----:B------:R-:W-:-:S04]  /*2600*/  DEPBAR.LE SB0, 0x0 ;  /* 0x000080000000791a */ /* 0x000fc80000000000 */
[----:B------:R-:W-:Y:S08]  /*2610*/  BAR.SYNC.DEFER_BLOCKING 0x0 ;  /* 0x0000000000007b1d */ /* 0x000ff00000010000 */
[----:B------:R-:W-:Y:S06]  /*2620*/  BAR.SYNC.DEFER_BLOCKING 0x0 ;  /* 0x0000000000007b1d */ /* 0x000fec0000010000 */
[----:B--2---:R-:W-:Y:S05]  /*2630*/  @P2 BRA `(.L_x_67) ;  /* 0x0000000000a02947 */ /* 0x004fea0003800000 */
[----:B------:R-:W2:Y:S01]  /*2640*/  S2UR UR5, SR_CgaCtaId ;  /* 0x00000000000579c3 */ /* 0x000ea20000008800 */
[----:B------:R-:W-:Y:S01]  /*2650*/  NOP ;  /* 0x0000000000007918 */ /* 0x000fe20000000000 */
[----:B------:R-:W-:Y:S01]  /*2660*/  UMOV UR4, 0x50 ;  /* 0x0000005000047882 */ /* 0x000fe20000000000 */
[----:B------:R-:W-:Y:S02]  /*2670*/  IMAD.U32 R0, RZ, RZ, UR24 ;  /* 0x00000018ff007e24 */ /* 0x000fe4000f8e00ff */
[----:B------:R-:W-:Y:S02]  /*2680*/  IMAD.MOV.U32 R3, RZ, RZ, 0xf ;  /* 0x0000000fff037424 */ /* 0x000fe400078e00ff */
[----:B------:R-:W-:Y:S01]  /*2690*/  IMAD.MOV.U32 R7, RZ, RZ, 0x1 ;  /* 0x00000001ff077424 */ /* 0x000fe200078e00ff */
[----:B------:R-:W-:-:S04]  /*26a0*/  LOP3.LUT R0, R0, 0xffff, RZ, 0xc0, !PT ;  /* 0x0000ffff00007812 */ /* 0x000fc800078ec0ff */
[----:B------:R-:W-:-:S05]  /*26b0*/  SHF.R.U32.HI R0, RZ, 0x5, R0 ;  /* 0x00000005ff007819 */ /* 0x000fca0000011600 */
[----:B------:R-:W-:Y:S01]  /*26c0*/  VIADD R2, R0, 0x10 ;  /* 0x0000001000027836 */ /* 0x000fe20000000000 */
[----:B------:R-:W-:Y:S01]  /*26d0*/  SHF.L.U32 R0, R3, R0, RZ ;  /* 0x0000000003007219 */ /* 0x000fe200000006ff */
[----:B--2---:R-:W-:-:S03]  /*26e0*/  ULEA UR6, UR5, UR4, 0x18 ;  /* 0x0000000405067291 */ /* 0x004fc6000f8ec0ff */
[----:B------:R-:W-:-:S04]  /*26f0*/  SHF.L.U32 R3, R7, R2, RZ ;  /* 0x0000000207037219 */ /* 0x000fc800000006ff */
[----:B------:R-:W-:Y:S02]  /*2700*/  LOP3.LUT R0, R3, R0, RZ, 0xfc, !PT ;  /* 0x0000000003007212 */ /* 0x000fe400078efcff */
[----:B------:R-:W2:Y:S02]  /*2710*/  LDS R5, [UR6] ;  /* 0x00000006ff057984 */ /* 0x000ea40008000800 */
[C---:B------:R-:W-:Y:S02]  /*2720*/  LOP3.LUT R2, R0.reuse, 0xffff, RZ, 0xc0, !PT ;  /* 0x0000ffff00027812 */ /* 0x040fe400078ec0ff */
[----:B--2---:R-:W-:-:S04]  /*2730*/  LOP3.LUT R3, R0, 0xffff, R5, 0x80, !PT ;  /* 0x0000ffff00037812 */ /* 0x004fc800078e8005 */
[----:B------:R-:W-:-:S13]  /*2740*/  ISETP.NE.AND P0, PT, R3, R2, PT ;  /* 0x000000020300720c */ /* 0x000fda0003f05270 */
[----:B------:R-:W-:Y:S05]  /*2750*/  @P0 BRA `(.L_x_68) ;  /* 0x0000000000500947 */ /* 0x000fea0003800000 */
[----:B------:R-:W-:Y:S02]  /*2760*/  SHF.R.U32.HI R5, RZ, 0x10, R5 ;  /* 0x00000010ff057819 */ /* 0x000fe40000011605 */
[----:B------:R-:W-:-:S04]  /*2770*/  SHF.R.U32.HI R2, RZ, 0x10, R0 ;  /* 0x00000010ff027819 */ /* 0x000fc80000011600 */
[----:B------:R-:W-:-:S04]  /*2780*/  LOP3.LUT R5, R5, R2, RZ, 0xc0, !PT ;  /* 0x0000000205057212 */ /* 0x000fc800078ec0ff */
[----:B------:R-:W-:-:S13]  /*2790*/  ISETP.NE.AND P0, PT, R5, R2, PT ;  /* 0x000000020500720c */ /* 0x000fda0003f05270 */
[----:B------:R-:W-:Y:S05]  /*27a0*/  @P0 BRA `(.L_x_69) ;  /* 0x0000000000300947 */ /* 0x000fea0003800000 */
[----:B------:R-:W-:Y:S01]  /*27b0*/  R2UR UR4, R0 ;  /* 0x00000000000472ca */ /* 0x000fe200000e0000 */
[----:B------:R-:W-:Y:S01]  /*27c0*/  VOTEU.ANY UR5, UPT, PT ;  /* 0x0000000000057886 */ /* 0x000fe200038e0100 */
[----:B------:R-:W2:Y:S01]  /*27d0*/  S2R R0, SR_LANEID ;  /* 0x0000000000007919 */ /* 0x000ea20000000000 */
[----:B------:R-:W-:-:S10]  /*27e0*/  UFLO.U32 UR5, UR5 ;  /* 0x00000005000572bd */ /* 0x000fd400080e0000 */
[----:B------:R-:W-:-:S06]  /*27f0*/  ULOP3.LUT UR4, URZ, UR4, URZ, 0x33, !UPT ;  /* 0x00000004ff047292 */ /* 0x000fcc000f8e33ff */
[----:B------:R-:W-:-:S04]  /*2800*/  IMAD.U32 R2, RZ, RZ, UR4 ;  /* 0x00000004ff027e24 */ /* 0x000fc8000f8e00ff */
[----:B------:R-:W3:Y:S02]  /*2810*/  REDUX UR7, R2 ;  /* 0x00000000020773c4 */ /* 0x000ee40000000000 */
[----:B------:R4:W-:Y:S01]  /*2820*/  UTCATOMSWS.AND URZ, UR4 ;  /* 0x0000000400ff79e3 */ /* 0x0009e20008000000 */
[----:B--2---:R-:W-:Y:S01]  /*2830*/  ISETP.EQ.U32.AND P0, PT, R0, UR5, PT ;  /* 0x0000000500007c0c */ /* 0x004fe2000bf02070 */
[----:B---3--:R-:W-:-:S12]  /*2840*/  IMAD.U32 R0, RZ, RZ, UR7 ;  /* 0x00000007ff007e24 */ /* 0x008fd8000f8e00ff */
[----:B------:R4:W-:Y:S01]  /*2850*/  @P0 ATOMS.AND RZ, [UR6], R0 ;  /* 0x00000000ffff098c */ /* 0x0009e2000a800006 */
[----:B------:R-:W-:Y:S05]  /*2860*/  BRA `(.L_x_67) ;  /* 0x0000000000147947 */ /* 0x000fea0003800000 */
.L_x_69:
[----:B------:R-:W-:-:S07]  /*2870*/  MOV R2, 0x2890 ;  /* 0x0000289000027802 */ /* 0x000fce0000000f00 */
[----:B-1----:R-:W-:Y:S05]  /*2880*/  CALL.REL.NOINC `($__internal_0_$__cuda_sm10x_tcgen05_guardrail_trap_col_being_dealloced_not_returned_by_alloc) ;  /* 0x0000000000447944 */ /* 0x002fea0003c00000 */
[----:B------:R-:W-:Y:S05]  /*2890*/  BRA `(.L_x_67) ;  /* 0x0000000000087947 */ /* 0x000fea0003800000 */
.L_x_68:
[----:B------:R-:W-:-:S07]  /*28a0*/  MOV R2, 0x28c0 ;  /* 0x000028c000027802 */ /* 0x000fce0000000f00 */
[----:B-1----:R-:W-:Y:S05]  /*28b0*/  CALL.REL.NOINC `($__internal_2_$__cuda_sm10x_tcgen05_guardrail_trap_unallocated_columns_being_dealloced) ;  /* 0x0000000000507944 */ /* 0x002fea0003c00000 */
.L_x_67:
[----:B------:R-:W-:Y:S01]  /*28c0*/  NOP ;  /* 0x0000000000007918 */ /* 0x000fe20000000000 */
[----:B----4-:R-:W-:Y:S05]  /*28d0*/  EXIT ;  /* 0x000000000000794d */ /* 0x010fea0003800000 */
.L_x_56:
[----:B------:R-:W2:Y:S02]  /*28e0*/  SYNCS.PHASECHK.TRANS64.TRYWAIT P0, [UR12+0x6000], RZ ;  /* 0x006000ffff0075a7 */ /* 0x000ea4000800110c */
[----:B--2---:R-:W-:Y:S05]  /*28f0*/  @!P0 BRA `(.L_x_56) ;  /* 0xfffffffc00f88947 */ /* 0x004fea000383ffff */
[----:B------:R-:W-:Y:S05]  /*2900*/  BRA `(.L_x_70) ;  /* 0xfffffff0007c7947 */ /* 0x000fea000383ffff */
.L_x_58:
[----:B------:R-:W2:Y:S02]  /*2910*/  SYNCS.PHASECHK.TRANS64.TRYWAIT P1, [UR12+0x6010], RZ ;  /* 0x006010ffff0075a7 */ /* 0x000ea4000802110c */
[----:B--2---:R-:W-:Y:S05]  /*2920*/  @!P1 BRA `(.L_x_58) ;  /* 0xfffffffc00f89947 */ /* 0x004fea000383ffff */
[----:B------:R-:W-:Y:S05]  /*2930*/  BRA `(.L_x_71) ;  /* 0xfffffff000fc7947 */ /* 0x000fea000383ffff */
.L_x_59:
[----:B------:R-:W3:Y:S02]  /*2940*/  SYNCS.PHASECHK.TRANS64.TRYWAIT P0, [UR18+0x6000], R3 ;  /* 0x00600003ff0075a7 */ /* 0x000ee40008001112 */
[----:B---3--:R-:W-:Y:S05]  /*2950*/  @!P0 BRA `(.L_x_59) ;  /* 0xfffffffc00f88947 */ /* 0x008fea000383ffff */
[----:B------:R-:W-:Y:S05]  /*2960*/  BRA `(.L_x_72) ;  /* 0xfffffff400847947 */ /* 0x000fea000383ffff */
.L_x_61:
[----:B------:R-:W3:Y:S02]  /*2970*/  SYNCS.PHASECHK.TRANS64.TRYWAIT P0, [UR18+0x6010], R3 ;  /* 0x00601003ff0075a7 */ /* 0x000ee40008001112 */
[----:B---3--:R-:W-:Y:S05]  /*2980*/  @!P0 BRA `(.L_x_61) ;  /* 0xfffffffc00f88947 */ /* 0x008fea000383ffff */
[----:B------:R-:W-:Y:S05]  /*2990*/  BRA `(.L_x_73) ;  /* 0xfffffff400f87947 */ /* 0x000fea000383ffff */
        .weak           $__internal_0_$__cuda_sm10x_tcgen05_guardrail_trap_col_being_dealloced_not_returned_by_alloc
        .type           $__internal_0_$__cuda_sm10x_tcgen05_guardrail_trap_col_being_dealloced_not_returned_by_alloc,@function
        .size           $__internal_0_$__cuda_sm10x_tcgen05_guardrail_trap_col_being_dealloced_not_returned_by_alloc,($__internal_1_$__cuda_sm10x_tcgen05_guardrail_trap_phase_invalid_during_alloc - $__internal_0_$__cuda_sm10x_tcgen05_guardrail_trap_col_being_dealloced_not_returned_by_alloc)
$__internal_0_$__cuda_sm10x_tcgen05_guardrail_trap_col_being_dealloced_not_returned_by_alloc:
[----:B------:R-:W-:Y:S05]  /*29a0*/  BPT.TRAP 0x1 ;  /* 0x000000040000795c */ /* 0x000fea0000300000 */
[----:B------:R-:W-:-:S04]  /*29b0*/  IMAD.MOV.U32 R3, RZ, RZ, 0x0 ;  /* 0x00000000ff037424 */ /* 0x000fc800078e00ff */
[----:B------:R-:W-:Y:S05]  /*29c0*/  RET.REL.NODEC R2 `(gluon_tcgen05) ;  /* 0xffffffd4028c7950 */ /* 0x000fea0003c3ffff */
        .weak           $__internal_1_$__cuda_sm10x_tcgen05_guardrail_trap_phase_invalid_during_alloc
        .type           $__internal_1_$__cuda_sm10x_tcgen05_guardrail_trap_phase_invalid_during_alloc,@function
        .size           $__internal_1_$__cuda_sm10x_tcgen05_guardrail_trap_phase_invalid_during_alloc,($__internal_2_$__cuda_sm10x_tcgen05_guardrail_trap_unallocated_columns_being_dealloced - $__internal_1_$__cuda_sm10x_tcgen05_guardrail_trap_phase_invalid_during_alloc)
$__internal_1_$__cuda_sm10x_tcgen05_guardrail_trap_phase_invalid_during_alloc:
[----:B------:R-:W-:Y:S05]  /*29d0*/  BPT.TRAP 0x1 ;  /* 0x000000040000795c */ /* 0x000fea0000300000 */
[----:B------:R-:W-:-:S04]  /*29e0*/  IMAD.MOV.U32 R3, RZ, RZ, 0x0 ;  /* 0x00000000ff037424 */ /* 0x000fc800078e00ff */
[----:B------:R-:W-:Y:S05]  /*29f0*/  RET.REL.NODEC R2 `(gluon_tcgen05) ;  /* 0xffffffd402807950 */ /* 0x000fea0003c3ffff */
        .weak           $__internal_2_$__cuda_sm10x_tcgen05_guardrail_trap_unallocated_columns_being_dealloced
        .type           $__internal_2_$__cuda_sm10x_tcgen05_guardrail_trap_unallocated_columns_being_dealloced,@function
        .size           $__internal_2_$__cuda_sm10x_tcgen05_guardrail_trap_unallocated_columns_being_dealloced,(.L_x_77 - $__internal_2_$__cuda_sm10x_tcgen05_guardrail_trap_unallocated_columns_being_dealloced)
$__internal_2_$__cuda_sm10x_tcgen05_guardrail_trap_unallocated_columns_being_dealloced:
[----:B------:R-:W-:Y:S05]  /*2a00*/  BPT.TRAP 0x1 ;  /* 0x000000040000795c */ /* 0x000fea0000300000 */
[----:B------:R-:W-:-:S04]  /*2a10*/  IMAD.MOV.U32 R3, RZ, RZ, 0x0 ;  /* 0x00000000ff037424 */ /* 0x000fc800078e00ff */
[----:B------:R-:W-:Y:S05]  /*2a20*/  RET.REL.NODEC R2 `(gluon_tcgen05) ;  /* 0xffffffd402747950 */ /* 0x000fea0003c3ffff */
.L_x_74:
[----:B------:R-:W-:-:S00]  /*2a30*/  BRA `(.L_x_74) ;  /* 0xfffffffc00fc7947 */ /* 0x000fc0000383ffff */
[----:B------:R-:W-:-:S00]  /*2a40*/  NOP ;  /* 0x0000000000007918 */ /* 0x000fc00000000000 */
        /* <DEDUP_REMOVED lines=11> */
.L_x_77:


//--------------------- .nv.shared.gluon_tcgen05  --------------------------
	.section	.nv.shared.gluon_tcgen05,"aw",@nobits
	.sectionflags	@""
	.align	16
	.zero		1024


//--------------------- .nv.shared.reserved.0     --------------------------
	.section	.nv.shared.reserved.0,"aw",@nobits
	.align	8
	.weak		__nv_reservedSMEM_offset_0_alias
	.size		__nv_reservedSMEM_offset_0_alias, 0, 64
	.other		__nv_reservedSMEM_offset_0_alias,@"STO_CUDA_RESERVED_SHARED STV_DEFAULT"
__nv_reservedSMEM_offset_0_alias:
	.zero		0
.nv.shared.reserved.0:
	.zero		64
	.weak		__nv_reservedSMEM_allocation_phase
	.type		__nv_reservedSMEM_allocation_phase,@object
	.size		__nv_reservedSMEM_allocation_phase,(.L_0 - __nv_reservedSMEM_allocation_phase)
__nv_reservedSMEM_allocation_phase:
	.zero		1
.L_0:
	.zero		7
	.weak		__nv_reservedSMEM_devtool_atexit_pc
	.type		__nv_reservedSMEM_devtool_atexit_pc,@object
	.size		__nv_reservedSMEM_devtool_atexit_pc,(__nv_reservedSMEM_allocation_mask - __nv_reservedSMEM_devtool_atexit_pc)
__nv_reservedSMEM_devtool_atexit_pc:
	.zero		8
	.weak		__nv_reservedSMEM_allocation_mask
	.type		__nv_reservedSMEM_allocation_mask,@object
	.size		__nv_reservedSMEM_allocation_mask,(.L_2 - __nv_reservedSMEM_allocation_mask)
__nv_reservedSMEM_allocation_mask:
	.zero		4
.L_2:


//--------------------- .nv.constant0.gluon_tcgen05 --------------------------
	.section	.nv.constant0.gluon_tcgen05,"a",@progbits
	.sectionflags	@""
	.align	4
.nv.constant0.gluon_tcgen05:
	.zero		976


//--------------------- SYMBOLS --------------------------

	.type		.nv.reservedSmem.offset0,@object
	.size		.nv.reservedSmem.offset0,0x4
	.type		.nv.reservedSmem.cap,@object
	.size		.nv.reservedSmem.cap,0x4
